	.target	sm_100a

	.elftype	@"ET_EXEC"


//--------------------- .note.nv.tkinfo           --------------------------
	.section	.note.nv.tkinfo,"",@"SHT_NOTE"
	.sectionflags	@"SHF_NOTE_NV_TKINFO"
	.tkinfo
        /*0018*/ 	.word	0x00000002
        /*0030*/ 	.string	""
        /*0030*/ 	.string	"ptxas"
        /*0030*/ 	.string	"Cuda compilation tools, release 13.0, V13.0.88"
        /*0030*/ 	.string	"Build cuda_13.0.r13.0/compiler.36424714_0"
        /*0030*/ 	.string	"-arch sm_100a -m 64 "



//--------------------- .note.nv.cuinfo           --------------------------
	.section	.note.nv.cuinfo,"",@"SHT_NOTE"
	.sectionflags	@"SHF_NOTE_NV_CUINFO"
        /*0018*/ 	.short	0x0002
        /*001a*/ 	.short	0x0064
        /*001c*/ 	.short	0x0082
	.zero		2


//--------------------- .nv.info                  --------------------------
	.section	.nv.info,"",@"SHT_CUDA_INFO"
	.align	4


	//----- nvinfo : EIATTR_REGCOUNT
	.align		4
        /*0000*/ 	.byte	0x04, 0x2f
        /*0002*/ 	.short	(.L_19 - .L_18)
	.align		4
.L_18:
        /*0004*/ 	.word	index@(_ZN7cutlass13device_kernelINS_4gemm6kernel13GemmUniversalIN4cute5tupleIJiiiiEEENS1_10collective13CollectiveMmaINS1_35MainloopSm100TmaUmmaWarpSpecializedILi6ELi2ELi4ENS5_IJNS4_1CILi1EEESB_SB_EEEEENS5_IJNSA_ILi128EEESE_NSA_ILi64EEEEEENS_12float_e5m2_tENS5_IJlSB_lEEESH_SI_NS4_8TiledMMAINS4_8MMA_AtomIJNS4_10MMA_TraitsINS4_19SM100_MMA_F8F6F4_SSEJSH_SH_fSE_SE_NS4_17integral_constantINS4_4UMMA5MajorELSP_0EEESQ_NSN_INSO_7ScaleInELSR_0EEESS_EEEEEENS4_6LayoutISC_NS5_IJNSA_ILi0EEESW_SW_EEEEENS5_IJNS4_10UnderscoreESZ_SZ_EEEEENS4_13SM90_TMA_LOADENS4_14ComposedLayoutINS4_7SwizzleILi2ELi4ELi3EEENS4_18smem_ptr_flag_bitsILi8EEENSV_INS5_IJNSA_ILi8EEESF_EEENS5_IJSF_SB_EEEEEEEvNS4_8identityES12_S1C_vS1D_EENS_8epilogue10collective18CollectiveEpilogueINS1F_23Sm100TmaWarpSpecializedILi2ELi2ELi64ELb0ELb0EEEJSG_NS5_IJNSV_ISE_SB_EENSV_ISF_SB_EEEEESH_SI_SH_SI_NS1F_6fusion15FusionCallbacksIS1J_NS1N_17LinearCombinationISH_fSH_fLNS_15FloatRoundStyleE2EEESG_S1M_JEEENS4_5SM1004TMEM4LOAD26SM100_TMEM_LOAD_32dp32b64xES12_S1C_NS4_39AutoVectorizingCopyWithAssumedAlignmentILi128EEENS4_14SM90_TMA_STOREES1C_S1Y_S1Y_EEEvvEEEEvNT_6ParamsE)
        /*0008*/ 	.word	0x000000e0


	//----- nvinfo : EIATTR_FRAME_SIZE
	.align		4
.L_19:
        /*000c*/ 	.byte	0x04, 0x11
        /*000e*/ 	.short	(.L_21 - .L_20)
	.align		4
.L_20:
        /*0010*/ 	.word	index@($__internal_2_$__cuda_sm10x_tcgen05_guardrail_trap_unallocated_columns_being_dealloced)
        /*0014*/ 	.word	0x00000000


	//----- nvinfo : EIATTR_FRAME_SIZE
	.align		4
.L_21:
        /*0018*/ 	.byte	0x04, 0x11
        /*001a*/ 	.short	(.L_23 - .L_22)
	.align		4
.L_22:
        /*001c*/ 	.word	index@($__internal_1_$__cuda_sm10x_tcgen05_guardrail_trap_phase_invalid_during_alloc)
        /*0020*/ 	.word	0x00000000


	//----- nvinfo : EIATTR_FRAME_SIZE
	.align		4
.L_23:
        /*0024*/ 	.byte	0x04, 0x11
        /*0026*/ 	.short	(.L_25 - .L_24)
	.align		4
.L_24:
        /*0028*/ 	.word	index@($__internal_0_$__cuda_sm10x_tcgen05_guardrail_trap_col_being_dealloced_not_returned_by_alloc)
        /*002c*/ 	.word	0x00000000


	//----- nvinfo : EIATTR_FRAME_SIZE
	.align		4
.L_25:
        /*0030*/ 	.byte	0x04, 0x11
        /*0032*/ 	.short	(.L_27 - .L_26)
	.align		4
.L_26:
        /*0034*/ 	.word	index@(_ZN7cutlass13device_kernelINS_4gemm6kernel13GemmUniversalIN4cute5tupleIJiiiiEEENS1_10collective13CollectiveMmaINS1_35MainloopSm100TmaUmmaWarpSpecializedILi6ELi2ELi4ENS5_IJNS4_1CILi1EEESB_SB_EEEEENS5_IJNSA_ILi128EEESE_NSA_ILi64EEEEEENS_12float_e5m2_tENS5_IJlSB_lEEESH_SI_NS4_8TiledMMAINS4_8MMA_AtomIJNS4_10MMA_TraitsINS4_19SM100_MMA_F8F6F4_SSEJSH_SH_fSE_SE_NS4_17integral_constantINS4_4UMMA5MajorELSP_0EEESQ_NSN_INSO_7ScaleInELSR_0EEESS_EEEEEENS4_6LayoutISC_NS5_IJNSA_ILi0EEESW_SW_EEEEENS5_IJNS4_10UnderscoreESZ_SZ_EEEEENS4_13SM90_TMA_LOADENS4_14ComposedLayoutINS4_7SwizzleILi2ELi4ELi3EEENS4_18smem_ptr_flag_bitsILi8EEENSV_INS5_IJNSA_ILi8EEESF_EEENS5_IJSF_SB_EEEEEEEvNS4_8identityES12_S1C_vS1D_EENS_8epilogue10collective18CollectiveEpilogueINS1F_23Sm100TmaWarpSpecializedILi2ELi2ELi64ELb0ELb0EEEJSG_NS5_IJNSV_ISE_SB_EENSV_ISF_SB_EEEEESH_SI_SH_SI_NS1F_6fusion15FusionCallbacksIS1J_NS1N_17LinearCombinationISH_fSH_fLNS_15FloatRoundStyleE2EEESG_S1M_JEEENS4_5SM1004TMEM4LOAD26SM100_TMEM_LOAD_32dp32b64xES12_S1C_NS4_39AutoVectorizingCopyWithAssumedAlignmentILi128EEENS4_14SM90_TMA_STOREES1C_S1Y_S1Y_EEEvvEEEEvNT_6ParamsE)
        /*0038*/ 	.word	0x00000000


	//----- nvinfo : EIATTR_MIN_STACK_SIZE
	.align		4
.L_27:
        /*003c*/ 	.byte	0x04, 0x12
        /*003e*/ 	.short	(.L_29 - .L_28)
	.align		4
.L_28:
        /*0040*/ 	.word	index@(_ZN7cutlass13device_kernelINS_4gemm6kernel13GemmUniversalIN4cute5tupleIJiiiiEEENS1_10collective13CollectiveMmaINS1_35MainloopSm100TmaUmmaWarpSpecializedILi6ELi2ELi4ENS5_IJNS4_1CILi1EEESB_SB_EEEEENS5_IJNSA_ILi128EEESE_NSA_ILi64EEEEEENS_12float_e5m2_tENS5_IJlSB_lEEESH_SI_NS4_8TiledMMAINS4_8MMA_AtomIJNS4_10MMA_TraitsINS4_19SM100_MMA_F8F6F4_SSEJSH_SH_fSE_SE_NS4_17integral_constantINS4_4UMMA5MajorELSP_0EEESQ_NSN_INSO_7ScaleInELSR_0EEESS_EEEEEENS4_6LayoutISC_NS5_IJNSA_ILi0EEESW_SW_EEEEENS5_IJNS4_10UnderscoreESZ_SZ_EEEEENS4_13SM90_TMA_LOADENS4_14ComposedLayoutINS4_7SwizzleILi2ELi4ELi3EEENS4_18smem_ptr_flag_bitsILi8EEENSV_INS5_IJNSA_ILi8EEESF_EEENS5_IJSF_SB_EEEEEEEvNS4_8identityES12_S1C_vS1D_EENS_8epilogue10collective18CollectiveEpilogueINS1F_23Sm100TmaWarpSpecializedILi2ELi2ELi64ELb0ELb0EEEJSG_NS5_IJNSV_ISE_SB_EENSV_ISF_SB_EEEEESH_SI_SH_SI_NS1F_6fusion15FusionCallbacksIS1J_NS1N_17LinearCombinationISH_fSH_fLNS_15FloatRoundStyleE2EEESG_S1M_JEEENS4_5SM1004TMEM4LOAD26SM100_TMEM_LOAD_32dp32b64xES12_S1C_NS4_39AutoVectorizingCopyWithAssumedAlignmentILi128EEENS4_14SM90_TMA_STOREES1C_S1Y_S1Y_EEEvvEEEEvNT_6ParamsE)
        /*0044*/ 	.word	0x00000000
.L_29:


//--------------------- .nv.compat                --------------------------
	.section	.nv.compat,"",@"SHT_CUDA_COMPAT_INFO"
	.align	4
        /*0000*/ 	.byte	0x02, 0x09, 0x01, 0x00, 0x02, 0x02, 0x02, 0x00, 0x02, 0x05, 0x05, 0x00, 0x03, 0x07, 0x01, 0x01
        /*0010*/ 	.byte	0x02, 0x03, 0x01, 0x00, 0x02, 0x06, 0x01, 0x00, 0x04, 0x0b, 0x08, 0x00, 0x09, 0x00, 0x00, 0x00
        /*0020*/ 	.byte	0x00, 0x00, 0x00, 0x00


//--------------------- .nv.info._ZN7cutlass13device_kernelINS_4gemm6kernel13GemmUniversalIN4cute5tupleIJiiiiEEENS1_10collective13CollectiveMmaINS1_35MainloopSm100TmaUmmaWarpSpecializedILi6ELi2ELi4ENS5_IJNS4_1CILi1EEESB_SB_EEEEENS5_IJNSA_ILi128EEESE_NSA_ILi64EEEEEENS_12float_e5m2_tENS5_IJlSB_lEEESH_SI_NS4_8TiledMMAINS4_8MMA_AtomIJNS4_10MMA_TraitsINS4_19SM100_MMA_F8F6F4_SSEJSH_SH_fSE_SE_NS4_17integral_constantINS4_4UMMA5MajorELSP_0EEESQ_NSN_INSO_7ScaleInELSR_0EEESS_EEEEEENS4_6LayoutISC_NS5_IJNSA_ILi0EEESW_SW_EEEEENS5_IJNS4_10UnderscoreESZ_SZ_EEEEENS4_13SM90_TMA_LOADENS4_14ComposedLayoutINS4_7SwizzleILi2ELi4ELi3EEENS4_18smem_ptr_flag_bitsILi8EEENSV_INS5_IJNSA_ILi8EEESF_EEENS5_IJSF_SB_EEEEEEEvNS4_8identityES12_S1C_vS1D_EENS_8epilogue10collective18CollectiveEpilogueINS1F_23Sm100TmaWarpSpecializedILi2ELi2ELi64ELb0ELb0EEEJSG_NS5_IJNSV_ISE_SB_EENSV_ISF_SB_EEEEESH_SI_SH_SI_NS1F_6fusion15FusionCallbacksIS1J_NS1N_17LinearCombinationISH_fSH_fLNS_15FloatRoundStyleE2EEESG_S1M_JEEENS4_5SM1004TMEM4LOAD26SM100_TMEM_LOAD_32dp32b64xES12_S1C_NS4_39AutoVectorizingCopyWithAssumedAlignmentILi128EEENS4_14SM90_TMA_STOREES1C_S1Y_S1Y_EEEvvEEEEvNT_6ParamsE --------------------------
	.section	.nv.info._ZN7cutlass13device_kernelINS_4gemm6kernel13GemmUniversalIN4cute5tupleIJiiiiEEENS1_10collective13CollectiveMmaINS1_35MainloopSm100TmaUmmaWarpSpecializedILi6ELi2ELi4ENS5_IJNS4_1CILi1EEESB_SB_EEEEENS5_IJNSA_ILi128EEESE_NSA_ILi64EEEEEENS_12float_e5m2_tENS5_IJlSB_lEEESH_SI_NS4_8TiledMMAINS4_8MMA_AtomIJNS4_10MMA_TraitsINS4_19SM100_MMA_F8F6F4_SSEJSH_SH_fSE_SE_NS4_17integral_constantINS4_4UMMA5MajorELSP_0EEESQ_NSN_INSO_7ScaleInELSR_0EEESS_EEEEEENS4_6LayoutISC_NS5_IJNSA_ILi0EEESW_SW_EEEEENS5_IJNS4_10UnderscoreESZ_SZ_EEEEENS4_13SM90_TMA_LOADENS4_14ComposedLayoutINS4_7SwizzleILi2ELi4ELi3EEENS4_18smem_ptr_flag_bitsILi8EEENSV_INS5_IJNSA_ILi8EEESF_EEENS5_IJSF_SB_EEEEEEEvNS4_8identityES12_S1C_vS1D_EENS_8epilogue10collective18CollectiveEpilogueINS1F_23Sm100TmaWarpSpecializedILi2ELi2ELi64ELb0ELb0EEEJSG_NS5_IJNSV_ISE_SB_EENSV_ISF_SB_EEEEESH_SI_SH_SI_NS1F_6fusion15FusionCallbacksIS1J_NS1N_17LinearCombinationISH_fSH_fLNS_15FloatRoundStyleE2EEESG_S1M_JEEENS4_5SM1004TMEM4LOAD26SM100_TMEM_LOAD_32dp32b64xES12_S1C_NS4_39AutoVectorizingCopyWithAssumedAlignmentILi128EEENS4_14SM90_TMA_STOREES1C_S1Y_S1Y_EEEvvEEEEvNT_6ParamsE,"",@"SHT_CUDA_INFO"
	.sectionflags	@""
	.align	4


	//----- nvinfo : EIATTR_CUDA_API_VERSION
	.align		4
        /*0000*/ 	.byte	0x04, 0x37
        /*0002*/ 	.short	(.L_31 - .L_30)
.L_30:
        /*0004*/ 	.word	0x00000082


	//----- nvinfo : EIATTR_KPARAM_INFO
	.align		4
.L_31:
        /*0008*/ 	.byte	0x04, 0x17
        /*000a*/ 	.short	(.L_33 - .L_32)
.L_32:
        /*000c*/ 	.word	0x00000000
        /*0010*/ 	.short	0x0000
        /*0012*/ 	.short	0x0000
        /*0014*/ 	.byte	0x00, 0xf0, 0x01, 0x20


	//----- nvinfo : EIATTR_AT_ENTRY_FRAGMENTS
	.align		4
.L_33:
        /*0018*/ 	.byte	0x04, 0x4f
        /*001a*/ 	.short	(.L_35 - .L_34)


	//   ....[0]....
.L_34:
        /*001c*/ 	.word	0x00000006


	//----- nvinfo : EIATTR_RESERVED_SMEM_USED
	.align		4
.L_35:
        /*0020*/ 	.byte	0x01, 0x41
	.zero		2


	//----- nvinfo : EIATTR_SPARSE_MMA_MASK
	.align		4
        /*0024*/ 	.byte	0x03, 0x50
        /*0026*/ 	.short	0x0000


	//----- nvinfo : EIATTR_TCGEN05_1CTA_USED
	.align		4
        /*0028*/ 	.byte	0x01, 0x51
	.zero		2


	//----- nvinfo : EIATTR_MAXREG_COUNT
	.align		4
        /*002c*/ 	.byte	0x03, 0x1b
        /*002e*/ 	.short	0x00ff


	//----- nvinfo : EIATTR_NUM_BARRIERS
	.align		4
        /*0030*/ 	.byte	0x02, 0x4c
        /*0032*/ 	.byte	0x07
	.zero		1


	//----- nvinfo : EIATTR_EXTERNS
	.align		4
        /*0034*/ 	.byte	0x04, 0x0f
        /*0036*/ 	.short	(.L_37 - .L_36)


	//   ....[0]....
	.align		4
.L_36:
        /*0038*/ 	.word	index@(__assertfail)


	//----- nvinfo : EIATTR_MERCURY_ISA_VERSION
	.align		4
.L_37:
        /*003c*/ 	.byte	0x03, 0x5f
        /*003e*/ 	.short	0x0101


	//----- nvinfo : EIATTR_INT_WARP_WIDE_INSTR_OFFSETS
	.align		4
        /*0040*/ 	.byte	0x04, 0x31
        /*0042*/ 	.short	(.L_39 - .L_38)


	//   ....[0]....
.L_38:
        /*0044*/ 	.word	0x00001dc0


	//   ....[1]....
        /*0048*/ 	.word	0x00003850


	//   ....[2]....
        /*004c*/ 	.word	0x00003870


	//   ....[3]....
        /*0050*/ 	.word	0x000038a0


	//   ....[4]....
        /*0054*/ 	.word	0x000041d0


	//   ....[5]....
        /*0058*/ 	.word	0x00004240


	//   ....[6]....
        /*005c*/ 	.word	0x00004420


	//   ....[7]....
        /*0060*/ 	.word	0x00004580


	//----- nvinfo : EIATTR_COOP_GROUP_MASK_REGIDS
	.align		4
.L_39:
        /*0064*/ 	.byte	0x04, 0x29
        /*0066*/ 	.short	(.L_41 - .L_40)


	//   ....[0]....
.L_40:
        /*0068*/ 	.word	0xffffffff


	//   ....[1]....
        /*006c*/ 	.word	0xffffffff


	//   ....[2]....
        /*0070*/ 	.word	0xffffffff


	//   ....[3]....
        /*0074*/ 	.word	0xffffffff


	//   ....[4]....
        /*0078*/ 	.word	0xffffffff


	//   ....[5]....
        /*007c*/ 	.word	0xffffffff


	//   ....[6]....
        /*0080*/ 	.word	0xffffffff


	//   ....[7]....
        /*0084*/ 	.word	0xffffffff


	//   ....[8]....
        /*0088*/ 	.word	0xffffffff


	//   ....[9]....
        /*008c*/ 	.word	0xffffffff


	//   ....[10]....
        /*0090*/ 	.word	0xffffffff


	//   ....[11]....
        /*0094*/ 	.word	0xffffffff


	//   ....[12]....
        /*0098*/ 	.word	0xffffffff


	//----- nvinfo : EIATTR_COOP_GROUP_INSTR_OFFSETS
	.align		4
.L_41:
        /*009c*/ 	.byte	0x04, 0x28
        /*009e*/ 	.short	(.L_43 - .L_42)


	//   ....[0]....
.L_42:
        /*00a0*/ 	.word	0x00000090


	//   ....[1]....
        /*00a4*/ 	.word	0x000004d0


	//   ....[2]....
        /*00a8*/ 	.word	0x00000680


	//   ....[3]....
        /*00ac*/ 	.word	0x000007e0


	//   ....[4]....
        /*00b0*/ 	.word	0x000008e0


	//   ....[5]....
        /*00b4*/ 	.word	0x00000a50


	//   ....[6]....
        /*00b8*/ 	.word	0x00000bf0


	//   ....[7]....
        /*00bc*/ 	.word	0x00001ca0


	//   ....[8]....
        /*00c0*/ 	.word	0x00002ba0


	//   ....[9]....
        /*00c4*/ 	.word	0x00002db0


	//   ....[10]....
        /*00c8*/ 	.word	0x00002de0


	//   ....[11]....
        /*00cc*/ 	.word	0x00003730


	//   ....[12]....
        /*00d0*/ 	.word	0x00003960


	//----- nvinfo : EIATTR_VRC_CTA_INIT_COUNT
	.align		4
.L_43:
        /*00d4*/ 	.byte	0x02, 0x4a
        /*00d6*/ 	.byte	0x80
	.zero		1


	//----- nvinfo : EIATTR_SYSCALL_OFFSETS
	.align		4
        /*00d8*/ 	.byte	0x04, 0x46
        /*00da*/ 	.short	(.L_45 - .L_44)


	//   ....[0]....
.L_44:
        /*00dc*/ 	.word	0x00004fb0


	//   ....[1]....
        /*00e0*/ 	.word	0x000050f0


	//   ....[2]....
        /*00e4*/ 	.word	0x00005950


	//   ....[3]....
        /*00e8*/ 	.word	0x00006f60


	//----- nvinfo : EIATTR_MBARRIER_INSTR_OFFSETS
	.align		4
.L_45:
        /*00ec*/ 	.byte	0x04, 0x39
        /*00ee*/ 	.short	(.L_47 - .L_46)


	//   ....[0]....
.L_46:
        /*00f0*/ 	.word	0x000005b0
        /*00f4*/ 	.word	0x000000ff
        /*00f8*/ 	.word	0x00000000
        /*00fc*/ 	.short	0x0100
        /*00fe*/ 	.byte	0x05
	.zero		1


	//   ....[1]....
        /*0100*/ 	.word	0x000005c0
        /*0104*/ 	.word	0x000000ff
        /*0108*/ 	.word	0x00000030
        /*010c*/ 	.short	0x0100
        /*010e*/ 	.byte	0x05
	.zero		1


	//   ....[2]....
        /*0110*/ 	.word	0x000005d0
        /*0114*/ 	.word	0x000000ff
        /*0118*/ 	.word	0x00000008
        /*011c*/ 	.short	0x0100
        /*011e*/ 	.byte	0x05
	.zero		1


	//   ....[3]....
        /*0120*/ 	.word	0x000005e0
        /*0124*/ 	.word	0x000000ff
        /*0128*/ 	.word	0x00000038
        /*012c*/ 	.short	0x0100
        /*012e*/ 	.byte	0x05
	.zero		1


	//   ....[4]....
        /*0130*/ 	.word	0x000005f0
        /*0134*/ 	.word	0x000000ff
        /*0138*/ 	.word	0x00000010
        /*013c*/ 	.short	0x0100
        /*013e*/ 	.byte	0x05
	.zero		1


	//   ....[5]....
        /*0140*/ 	.word	0x00000600
        /*0144*/ 	.word	0x000000ff
        /*0148*/ 	.word	0x00000040
        /*014c*/ 	.short	0x0100
        /*014e*/ 	.byte	0x05
	.zero		1


	//   ....[6]....
        /*0150*/ 	.word	0x00000610
        /*0154*/ 	.word	0x000000ff
        /*0158*/ 	.word	0x00000018
        /*015c*/ 	.short	0x0100
        /*015e*/ 	.byte	0x05
	.zero		1


	//   ....[7]....
        /*0160*/ 	.word	0x00000620
        /*0164*/ 	.word	0x000000ff
        /*0168*/ 	.word	0x00000048
        /*016c*/ 	.short	0x0100
        /*016e*/ 	.byte	0x05
	.zero		1


	//   ....[8]....
        /*0170*/ 	.word	0x00000630
        /*0174*/ 	.word	0x000000ff
        /*0178*/ 	.word	0x00000020
        /*017c*/ 	.short	0x0100
        /*017e*/ 	.byte	0x05
	.zero		1


	//   ....[9]....
        /*0180*/ 	.word	0x00000640
        /*0184*/ 	.word	0x000000ff
        /*0188*/ 	.word	0x00000050
        /*018c*/ 	.short	0x0100
        /*018e*/ 	.byte	0x05
	.zero		1


	//   ....[10]....
        /*0190*/ 	.word	0x00000650
        /*0194*/ 	.word	0x000000ff
        /*0198*/ 	.word	0x00000028
        /*019c*/ 	.short	0x0100
        /*019e*/ 	.byte	0x05
	.zero		1


	//   ....[11]....
        /*01a0*/ 	.word	0x00000660
        /*01a4*/ 	.word	0x000000ff
        /*01a8*/ 	.word	0x00000058
        /*01ac*/ 	.short	0x0100
        /*01ae*/ 	.byte	0x05
	.zero		1


	//   ....[12]....
        /*01b0*/ 	.word	0x00000790
        /*01b4*/ 	.word	0x000000ff
        /*01b8*/ 	.word	0x00000060
        /*01bc*/ 	.short	0x0100
        /*01be*/ 	.byte	0x07
	.zero		1


	//   ....[13]....
        /*01c0*/ 	.word	0x000007a0
        /*01c4*/ 	.word	0x000000ff
        /*01c8*/ 	.word	0x00000070
        /*01cc*/ 	.short	0x0100
        /*01ce*/ 	.byte	0x07
	.zero		1


	//   ....[14]....
        /*01d0*/ 	.word	0x000007b0
        /*01d4*/ 	.word	0x000000ff
        /*01d8*/ 	.word	0x00000068
        /*01dc*/ 	.short	0x0100
        /*01de*/ 	.byte	0x07
	.zero		1


	//   ....[15]....
        /*01e0*/ 	.word	0x000007c0
        /*01e4*/ 	.word	0x000000ff
        /*01e8*/ 	.word	0x00000078
        /*01ec*/ 	.short	0x0100
        /*01ee*/ 	.byte	0x07
	.zero		1


	//   ....[16]....
        /*01f0*/ 	.word	0x000008b0
        /*01f4*/ 	.word	0x000000ff
        /*01f8*/ 	.word	0x00000080
        /*01fc*/ 	.short	0x0100
        /*01fe*/ 	.byte	0x05
	.zero		1


	//   ....[17]....
        /*0200*/ 	.word	0x000008c0
        /*0204*/ 	.word	0x000000ff
        /*0208*/ 	.word	0x00000088
        /*020c*/ 	.short	0x0100
        /*020e*/ 	.byte	0x05
	.zero		1


	//   ....[18]....
        /*0210*/ 	.word	0x00000a00
        /*0214*/ 	.word	0x000000ff
        /*0218*/ 	.word	0x00000090
        /*021c*/ 	.short	0x0100
        /*021e*/ 	.byte	0x05
	.zero		1


	//   ....[19]....
        /*0220*/ 	.word	0x00000a10
        /*0224*/ 	.word	0x000000ff
        /*0228*/ 	.word	0x000000a0
        /*022c*/ 	.short	0x0100
        /*022e*/ 	.byte	0x05
	.zero		1


	//   ....[20]....
        /*0230*/ 	.word	0x00000a20
        /*0234*/ 	.word	0x000000ff
        /*0238*/ 	.word	0x00000098
        /*023c*/ 	.short	0x0100
        /*023e*/ 	.byte	0x05
	.zero		1


	//   ....[21]....
        /*0240*/ 	.word	0x00000a30
        /*0244*/ 	.word	0x000000ff
        /*0248*/ 	.word	0x000000a8
        /*024c*/ 	.short	0x0100
        /*024e*/ 	.byte	0x05
	.zero		1


	//   ....[22]....
        /*0250*/ 	.word	0x00000b60
        /*0254*/ 	.word	0x000000ff
        /*0258*/ 	.word	0x000000b0
        /*025c*/ 	.short	0x0100
        /*025e*/ 	.byte	0x07
	.zero		1


	//   ....[23]....
        /*0260*/ 	.word	0x00000b70
        /*0264*/ 	.word	0x000000ff
        /*0268*/ 	.word	0x000000d0
        /*026c*/ 	.short	0x0100
        /*026e*/ 	.byte	0x07
	.zero		1


	//   ....[24]....
        /*0270*/ 	.word	0x00000b80
        /*0274*/ 	.word	0x000000ff
        /*0278*/ 	.word	0x000000b8
        /*027c*/ 	.short	0x0100
        /*027e*/ 	.byte	0x07
	.zero		1


	//   ....[25]....
        /*0280*/ 	.word	0x00000b90
        /*0284*/ 	.word	0x000000ff
        /*0288*/ 	.word	0x000000d8
        /*028c*/ 	.short	0x0100
        /*028e*/ 	.byte	0x07
	.zero		1


	//   ....[26]....
        /*0290*/ 	.word	0x00000ba0
        /*0294*/ 	.word	0x000000ff
        /*0298*/ 	.word	0x000000c0
        /*029c*/ 	.short	0x0100
        /*029e*/ 	.byte	0x07
	.zero		1


	//   ....[27]....
        /*02a0*/ 	.word	0x00000bb0
        /*02a4*/ 	.word	0x000000ff
        /*02a8*/ 	.word	0x000000e0
        /*02ac*/ 	.short	0x0100
        /*02ae*/ 	.byte	0x07
	.zero		1


	//   ....[28]....
        /*02b0*/ 	.word	0x00000bc0
        /*02b4*/ 	.word	0x000000ff
        /*02b8*/ 	.word	0x000000c8
        /*02bc*/ 	.short	0x0100
        /*02be*/ 	.byte	0x07
	.zero		1


	//   ....[29]....
        /*02c0*/ 	.word	0x00000bd0
        /*02c4*/ 	.word	0x000000ff
        /*02c8*/ 	.word	0x000000e8
        /*02cc*/ 	.short	0x0100
        /*02ce*/ 	.byte	0x07
	.zero		1


	//   ....[30]....
        /*02d0*/ 	.word	0x00000cc0
        /*02d4*/ 	.word	0x000000ff
        /*02d8*/ 	.word	0x000000f0
        /*02dc*/ 	.short	0x0100
        /*02de*/ 	.byte	0x05
	.zero		1


	//   ....[31]....
        /*02e0*/ 	.word	0x00000cd0
        /*02e4*/ 	.word	0x000000ff
        /*02e8*/ 	.word	0x00000100
        /*02ec*/ 	.short	0x0100
        /*02ee*/ 	.byte	0x05
	.zero		1


	//   ....[32]....
        /*02f0*/ 	.word	0x00000ce0
        /*02f4*/ 	.word	0x000000ff
        /*02f8*/ 	.word	0x000000f8
        /*02fc*/ 	.short	0x0100
        /*02fe*/ 	.byte	0x05
	.zero		1


	//   ....[33]....
        /*0300*/ 	.word	0x00000cf0
        /*0304*/ 	.word	0x000000ff
        /*0308*/ 	.word	0x00000108
        /*030c*/ 	.short	0x0100
        /*030e*/ 	.byte	0x05
	.zero		1


	//   ....[34]....
        /*0310*/ 	.word	0x000015c0
        /*0314*/ 	.word	0x00000003
        /*0318*/ 	.word	0x00000100
        /*031c*/ 	.short	0x010a
        /*031e*/ 	.byte	0xff
	.zero		1


	//   ....[35]....
        /*0320*/ 	.word	0x000015f0
        /*0324*/ 	.word	0x00000003
        /*0328*/ 	.word	0x000000f0
        /*032c*/ 	.short	0x0101
        /*032e*/ 	.byte	0xff
	.zero		1


	//   ....[36]....
        /*0330*/ 	.word	0x000016c0
        /*0334*/ 	.word	0x000000ff
        /*0338*/ 	.word	0x00000030
        /*033c*/ 	.short	0x010a
        /*033e*/ 	.byte	0x08
	.zero		1


	//   ....[37]....
        /*0340*/ 	.word	0x00001760
        /*0344*/ 	.word	0x000000ff
        /*0348*/ 	.word	0x00000030
        /*034c*/ 	.short	0x010a
        /*034e*/ 	.byte	0x21
	.zero		1


	//   ....[38]....
        /*0350*/ 	.word	0x000018c0
        /*0354*/ 	.word	0x000000ff
        /*0358*/ 	.word	0x00000030
        /*035c*/ 	.short	0x010a
        /*035e*/ 	.byte	0x08
	.zero		1


	//   ....[39]....
        /*0360*/ 	.word	0x000019b0
        /*0364*/ 	.word	0x000000ff
        /*0368*/ 	.word	0x00000088
        /*036c*/ 	.short	0x0101
        /*036e*/ 	.byte	0x04
	.zero		1


	//   ....[40]....
        /*0370*/ 	.word	0x000019d0
        /*0374*/ 	.word	0x000000ff
        /*0378*/ 	.word	0x00000030
        /*037c*/ 	.short	0x010a
        /*037e*/ 	.byte	0x08
	.zero		1


	//   ....[41]....
        /*0380*/ 	.word	0x00001a50
        /*0384*/ 	.word	0x000000ff
        /*0388*/ 	.word	0x00000030
        /*038c*/ 	.short	0x010a
        /*038e*/ 	.byte	0x11
	.zero		1


	//   ....[42]....
        /*0390*/ 	.word	0x00001bb0
        /*0394*/ 	.word	0x000000ff
        /*0398*/ 	.word	0x00000030
        /*039c*/ 	.short	0x010a
        /*039e*/ 	.byte	0x08
	.zero		1


	//   ....[43]....
        /*03a0*/ 	.word	0x00001cd0
        /*03a4*/ 	.word	0x00000002
        /*03a8*/ 	.word	0x00000090
        /*03ac*/ 	.short	0x010a
        /*03ae*/ 	.byte	0xff
	.zero		1


	//   ....[44]....
        /*03b0*/ 	.word	0x00001d90
        /*03b4*/ 	.word	0x00000002
        /*03b8*/ 	.word	0x00000000
        /*03bc*/ 	.short	0x0101
        /*03be*/ 	.byte	0xff
	.zero		1


	//   ....[45]....
        /*03c0*/ 	.word	0x000022f0
        /*03c4*/ 	.word	0x000000ff
        /*03c8*/ 	.word	0x00000000
        /*03cc*/ 	.short	0x010a
        /*03ce*/ 	.byte	0x05
	.zero		1


	//   ....[46]....
        /*03d0*/ 	.word	0x00002380
        /*03d4*/ 	.word	0x000000ff
        /*03d8*/ 	.word	0x00000000
        /*03dc*/ 	.short	0x010a
        /*03de*/ 	.byte	0x05
	.zero		1


	//   ....[47]....
        /*03e0*/ 	.word	0x00002410
        /*03e4*/ 	.word	0x000000ff
        /*03e8*/ 	.word	0x00000000
        /*03ec*/ 	.short	0x010a
        /*03ee*/ 	.byte	0x05
	.zero		1


	//   ....[48]....
        /*03f0*/ 	.word	0x000024a0
        /*03f4*/ 	.word	0x000000ff
        /*03f8*/ 	.word	0x00000000
        /*03fc*/ 	.short	0x010a
        /*03fe*/ 	.byte	0x05
	.zero		1


	//   ....[49]....
        /*0400*/ 	.word	0x00002530
        /*0404*/ 	.word	0x000000ff
        /*0408*/ 	.word	0x00000000
        /*040c*/ 	.short	0x010a
        /*040e*/ 	.byte	0x05
	.zero		1


	//   ....[50]....
        /*0410*/ 	.word	0x000025d0
        /*0414*/ 	.word	0x00000000
        /*0418*/ 	.word	0x00000000
        /*041c*/ 	.short	0x010a
        /*041e*/ 	.byte	0xff
	.zero		1


	//   ....[51]....
        /*0420*/ 	.word	0x000026f0
        /*0424*/ 	.word	0x00000000
        /*0428*/ 	.word	0x000000f0
        /*042c*/ 	.short	0x010a
        /*042e*/ 	.byte	0xff
	.zero		1


	//   ....[52]....
        /*0430*/ 	.word	0x00002750
        /*0434*/ 	.word	0x00000004
        /*0438*/ 	.word	0x00000000
        /*043c*/ 	.short	0x0101
        /*043e*/ 	.byte	0xff
	.zero		1


	//   ....[53]....
        /*0440*/ 	.word	0x00002770
        /*0444*/ 	.word	0x000000ff
        /*0448*/ 	.word	0x000000a0
        /*044c*/ 	.short	0x010a
        /*044e*/ 	.byte	0x05
	.zero		1


	//   ....[54]....
        /*0450*/ 	.word	0x00002890
        /*0454*/ 	.word	0x00000000
        /*0458*/ 	.word	0x00000090
        /*045c*/ 	.short	0x010a
        /*045e*/ 	.byte	0xff
	.zero		1


	//   ....[55]....
        /*0460*/ 	.word	0x000029a0
        /*0464*/ 	.word	0x00000000
        /*0468*/ 	.word	0x00000000
        /*046c*/ 	.short	0x0101
        /*046e*/ 	.byte	0xff
	.zero		1


	//   ....[56]....
        /*0470*/ 	.word	0x00002a30
        /*0474*/ 	.word	0x000000ff
        /*0478*/ 	.word	0x000000a0
        /*047c*/ 	.short	0x0106
        /*047e*/ 	.byte	0x05
	.zero		1


	//   ....[57]....
        /*0480*/ 	.word	0x00002a50
        /*0484*/ 	.word	0x000000ff
        /*0488*/ 	.word	0x000000a0
        /*048c*/ 	.short	0x010a
        /*048e*/ 	.byte	0x05
	.zero		1


	//   ....[58]....
        /*0490*/ 	.word	0x00002ae0
        /*0494*/ 	.word	0x000000ff
        /*0498*/ 	.word	0x000000a0
        /*049c*/ 	.short	0x0106
        /*049e*/ 	.byte	0x04
	.zero		1


	//   ....[59]....
        /*04a0*/ 	.word	0x00002b20
        /*04a4*/ 	.word	0x00000000
        /*04a8*/ 	.word	0x000000a0
        /*04ac*/ 	.short	0x010a
        /*04ae*/ 	.byte	0xff
	.zero		1


	//   ....[60]....
        /*04b0*/ 	.word	0x00003020
        /*04b4*/ 	.word	0x00000000
        /*04b8*/ 	.word	0x00000090
        /*04bc*/ 	.short	0x010a
        /*04be*/ 	.byte	0xff
	.zero		1


	//   ....[61]....
        /*04c0*/ 	.word	0x00003130
        /*04c4*/ 	.word	0x00000003
        /*04c8*/ 	.word	0x00000000
        /*04cc*/ 	.short	0x0101
        /*04ce*/ 	.byte	0xff
	.zero		1


	//   ....[62]....
        /*04d0*/ 	.word	0x00003140
        /*04d4*/ 	.word	0x000000ff
        /*04d8*/ 	.word	0x00000000
        /*04dc*/ 	.short	0x010a
        /*04de*/ 	.byte	0x04
	.zero		1


	//   ....[63]....
        /*04e0*/ 	.word	0x00003160
        /*04e4*/ 	.word	0x000000ff
        /*04e8*/ 	.word	0x000000d0
        /*04ec*/ 	.short	0x010a
        /*04ee*/ 	.byte	0x08
	.zero		1


	//   ....[64]....
        /*04f0*/ 	.word	0x00003230
        /*04f4*/ 	.word	0x000000ff
        /*04f8*/ 	.word	0x00000000
        /*04fc*/ 	.short	0x010a
        /*04fe*/ 	.byte	0x07
	.zero		1


	//   ....[65]....
        /*0500*/ 	.word	0x00003370
        /*0504*/ 	.word	0x000000ff
        /*0508*/ 	.word	0x00000000
        /*050c*/ 	.short	0x010a
        /*050e*/ 	.byte	0x04
	.zero		1


	//   ....[66]....
        /*0510*/ 	.word	0x00003560
        /*0514*/ 	.word	0x000000ff
        /*0518*/ 	.word	0x00000000
        /*051c*/ 	.short	0x010a
        /*051e*/ 	.byte	0x05
	.zero		1


	//   ....[67]....
        /*0520*/ 	.word	0x000035f0
        /*0524*/ 	.word	0x000000ff
        /*0528*/ 	.word	0x00000000
        /*052c*/ 	.short	0x010a
        /*052e*/ 	.byte	0x05
	.zero		1


	//   ....[68]....
        /*0530*/ 	.word	0x00003680
        /*0534*/ 	.word	0x000000ff
        /*0538*/ 	.word	0x00000000
        /*053c*/ 	.short	0x010a
        /*053e*/ 	.byte	0x05
	.zero		1


	//   ....[69]....
        /*0540*/ 	.word	0x00003710
        /*0544*/ 	.word	0x000000ff
        /*0548*/ 	.word	0x00000000
        /*054c*/ 	.short	0x010a
        /*054e*/ 	.byte	0x07
	.zero		1


	//   ....[70]....
        /*0550*/ 	.word	0x00003b70
        /*0554*/ 	.word	0x00000000
        /*0558*/ 	.word	0x00000090
        /*055c*/ 	.short	0x010a
        /*055e*/ 	.byte	0xff
	.zero		1


	//   ....[71]....
        /*0560*/ 	.word	0x00003c30
        /*0564*/ 	.word	0x00000000
        /*0568*/ 	.word	0x00000000
        /*056c*/ 	.short	0x0101
        /*056e*/ 	.byte	0xff
	.zero		1


	//   ....[72]....
        /*0570*/ 	.word	0x00003f50
        /*0574*/ 	.word	0x000000ff
        /*0578*/ 	.word	0x00000088
        /*057c*/ 	.short	0x010a
        /*057e*/ 	.byte	0x07
	.zero		1


	//   ....[73]....
        /*0580*/ 	.word	0x00004140
        /*0584*/ 	.word	0x000000ff
        /*0588*/ 	.word	0x00000070
        /*058c*/ 	.short	0x010a
        /*058e*/ 	.byte	0x07
	.zero		1


	//   ....[74]....
        /*0590*/ 	.word	0x00004310
        /*0594*/ 	.word	0x000000ff
        /*0598*/ 	.word	0x00000060
        /*059c*/ 	.short	0x010b
        /*059e*/ 	.byte	0x07
	.zero		1


	//   ....[75]....
        /*05a0*/ 	.word	0x00004380
        /*05a4*/ 	.word	0x000000ff
        /*05a8*/ 	.word	0x00000000
        /*05ac*/ 	.short	0x0101
        /*05ae*/ 	.byte	0x08
	.zero		1


	//   ....[76]....
        /*05b0*/ 	.word	0x000043b0
        /*05b4*/ 	.word	0x000000ff
        /*05b8*/ 	.word	0x00000078
        /*05bc*/ 	.short	0x010a
        /*05be*/ 	.byte	0x07
	.zero		1


	//   ....[77]....
        /*05c0*/ 	.word	0x000045c0
        /*05c4*/ 	.word	0x000000ff
        /*05c8*/ 	.word	0x00000068
        /*05cc*/ 	.short	0x010b
        /*05ce*/ 	.byte	0x07
	.zero		1


	//   ....[78]....
        /*05d0*/ 	.word	0x000045e0
        /*05d4*/ 	.word	0x000000ff
        /*05d8*/ 	.word	0x00000000
        /*05dc*/ 	.short	0x0101
        /*05de*/ 	.byte	0x0d
	.zero		1


	//   ....[79]....
        /*05e0*/ 	.word	0x00004610
        /*05e4*/ 	.word	0x000000ff
        /*05e8*/ 	.word	0x00000070
        /*05ec*/ 	.short	0x010a
        /*05ee*/ 	.byte	0x07
	.zero		1


	//   ....[80]....
        /*05f0*/ 	.word	0x00004650
        /*05f4*/ 	.word	0x00000000
        /*05f8*/ 	.word	0x00000078
        /*05fc*/ 	.short	0x010a
        /*05fe*/ 	.byte	0xff
	.zero		1


	//   ....[81]....
        /*0600*/ 	.word	0x00004980
        /*0604*/ 	.word	0x00000000
        /*0608*/ 	.word	0x00000090
        /*060c*/ 	.short	0x010a
        /*060e*/ 	.byte	0xff
	.zero		1


	//   ....[82]....
        /*0610*/ 	.word	0x00004a90
        /*0614*/ 	.word	0x00000000
        /*0618*/ 	.word	0x00000000
        /*061c*/ 	.short	0x0101
        /*061e*/ 	.byte	0xff
	.zero		1


	//   ....[83]....
        /*0620*/ 	.word	0x000054f0
        /*0624*/ 	.word	0x00000003
        /*0628*/ 	.word	0x00000060
        /*062c*/ 	.short	0x010a
        /*062e*/ 	.byte	0xff
	.zero		1


	//   ....[84]....
        /*0630*/ 	.word	0x00005530
        /*0634*/ 	.word	0x000000cf
        /*0638*/ 	.word	0x000000b0
        /*063c*/ 	.short	0x010a
        /*063e*/ 	.byte	0xff
	.zero		1


	//   ....[85]....
        /*0640*/ 	.word	0x00005660
        /*0644*/ 	.word	0x00000003
        /*0648*/ 	.word	0x00000060
        /*064c*/ 	.short	0x010a
        /*064e*/ 	.byte	0xff
	.zero		1


	//   ....[86]....
        /*0650*/ 	.word	0x000057c0
        /*0654*/ 	.word	0x00000000
        /*0658*/ 	.word	0x00000000
        /*065c*/ 	.short	0x0101
        /*065e*/ 	.byte	0xff
	.zero		1


	//   ....[87]....
        /*0660*/ 	.word	0x00005820
        /*0664*/ 	.word	0x000000cf
        /*0668*/ 	.word	0x000000b0
        /*066c*/ 	.short	0x010a
        /*066e*/ 	.byte	0xff
	.zero		1


	//   ....[88]....
        /*0670*/ 	.word	0x00006bd0
        /*0674*/ 	.word	0x000000d2
        /*0678*/ 	.word	0x00000060
        /*067c*/ 	.short	0x010a
        /*067e*/ 	.byte	0xff
	.zero		1


	//   ....[89]....
        /*0680*/ 	.word	0x00006ca0
        /*0684*/ 	.word	0x000000d2
        /*0688*/ 	.word	0x00000060
        /*068c*/ 	.short	0x010a
        /*068e*/ 	.byte	0xff
	.zero		1


	//   ....[90]....
        /*0690*/ 	.word	0x00006de0
        /*0694*/ 	.word	0x00000003
        /*0698*/ 	.word	0x00000000
        /*069c*/ 	.short	0x0101
        /*069e*/ 	.byte	0xff
	.zero		1


	//   ....[91]....
        /*06a0*/ 	.word	0x000072f0
        /*06a4*/ 	.word	0x000000ff
        /*06a8*/ 	.word	0x00000000
        /*06ac*/ 	.short	0x0101
        /*06ae*/ 	.byte	0x05
	.zero		1


	//   ....[92]....
        /*06b0*/ 	.word	0x00008270
        /*06b4*/ 	.word	0x00000003
        /*06b8*/ 	.word	0x00000100
        /*06bc*/ 	.short	0x010a
        /*06be*/ 	.byte	0xff
	.zero		1


	//   ....[93]....
        /*06c0*/ 	.word	0x000082d0
        /*06c4*/ 	.word	0x00000002
        /*06c8*/ 	.word	0x00000030
        /*06cc*/ 	.short	0x010a
        /*06ce*/ 	.byte	0xff
	.zero		1


	//   ....[94]....
        /*06d0*/ 	.word	0x00008330
        /*06d4*/ 	.word	0x00000002
        /*06d8*/ 	.word	0x00000030
        /*06dc*/ 	.short	0x010a
        /*06de*/ 	.byte	0xff
	.zero		1


	//   ....[95]....
        /*06e0*/ 	.word	0x00008380
        /*06e4*/ 	.word	0x00000002
        /*06e8*/ 	.word	0x00000090
        /*06ec*/ 	.short	0x010a
        /*06ee*/ 	.byte	0xff
	.zero		1


	//   ....[96]....
        /*06f0*/ 	.word	0x000083e0
        /*06f4*/ 	.word	0x00000000
        /*06f8*/ 	.word	0x00000000
        /*06fc*/ 	.short	0x010a
        /*06fe*/ 	.byte	0xff
	.zero		1


	//   ....[97]....
        /*0700*/ 	.word	0x00008440
        /*0704*/ 	.word	0x00000000
        /*0708*/ 	.word	0x00000000
        /*070c*/ 	.short	0x010a
        /*070e*/ 	.byte	0xff
	.zero		1


	//   ....[98]....
        /*0710*/ 	.word	0x000084a0
        /*0714*/ 	.word	0x00000000
        /*0718*/ 	.word	0x00000000
        /*071c*/ 	.short	0x010a
        /*071e*/ 	.byte	0xff
	.zero		1


	//   ....[99]....
        /*0720*/ 	.word	0x00008500
        /*0724*/ 	.word	0x00000000
        /*0728*/ 	.word	0x00000000
        /*072c*/ 	.short	0x010a
        /*072e*/ 	.byte	0xff
	.zero		1


	//   ....[100]....
        /*0730*/ 	.word	0x00008560
        /*0734*/ 	.word	0x00000000
        /*0738*/ 	.word	0x00000000
        /*073c*/ 	.short	0x010a
        /*073e*/ 	.byte	0xff
	.zero		1


	//   ....[101]....
        /*0740*/ 	.word	0x000085b0
        /*0744*/ 	.word	0x00000000
        /*0748*/ 	.word	0x000000f0
        /*074c*/ 	.short	0x010a
        /*074e*/ 	.byte	0xff
	.zero		1


	//   ....[102]....
        /*0750*/ 	.word	0x00008610
        /*0754*/ 	.word	0x00000000
        /*0758*/ 	.word	0x000000a0
        /*075c*/ 	.short	0x010a
        /*075e*/ 	.byte	0xff
	.zero		1


	//   ....[103]....
        /*0760*/ 	.word	0x00008660
        /*0764*/ 	.word	0x00000000
        /*0768*/ 	.word	0x00000090
        /*076c*/ 	.short	0x010a
        /*076e*/ 	.byte	0xff
	.zero		1


	//   ....[104]....
        /*0770*/ 	.word	0x000086c0
        /*0774*/ 	.word	0x00000000
        /*0778*/ 	.word	0x000000a0
        /*077c*/ 	.short	0x010a
        /*077e*/ 	.byte	0xff
	.zero		1


	//   ....[105]....
        /*0780*/ 	.word	0x00008710
        /*0784*/ 	.word	0x00000000
        /*0788*/ 	.word	0x00000090
        /*078c*/ 	.short	0x010a
        /*078e*/ 	.byte	0xff
	.zero		1


	//   ....[106]....
        /*0790*/ 	.word	0x00008770
        /*0794*/ 	.word	0x00000003
        /*0798*/ 	.word	0x000000d0
        /*079c*/ 	.short	0x010a
        /*079e*/ 	.byte	0xff
	.zero		1


	//   ....[107]....
        /*07a0*/ 	.word	0x000087d0
        /*07a4*/ 	.word	0x00000000
        /*07a8*/ 	.word	0x00000000
        /*07ac*/ 	.short	0x010a
        /*07ae*/ 	.byte	0xff
	.zero		1


	//   ....[108]....
        /*07b0*/ 	.word	0x00008830
        /*07b4*/ 	.word	0x00000000
        /*07b8*/ 	.word	0x00000000
        /*07bc*/ 	.short	0x010a
        /*07be*/ 	.byte	0xff
	.zero		1


	//   ....[109]....
        /*07c0*/ 	.word	0x00008890
        /*07c4*/ 	.word	0x00000000
        /*07c8*/ 	.word	0x00000000
        /*07cc*/ 	.short	0x010a
        /*07ce*/ 	.byte	0xff
	.zero		1


	//   ....[110]....
        /*07d0*/ 	.word	0x000088f0
        /*07d4*/ 	.word	0x00000000
        /*07d8*/ 	.word	0x00000000
        /*07dc*/ 	.short	0x010a
        /*07de*/ 	.byte	0xff
	.zero		1


	//   ....[111]....
        /*07e0*/ 	.word	0x00008950
        /*07e4*/ 	.word	0x00000000
        /*07e8*/ 	.word	0x00000000
        /*07ec*/ 	.short	0x010a
        /*07ee*/ 	.byte	0xff
	.zero		1


	//   ....[112]....
        /*07f0*/ 	.word	0x000089a0
        /*07f4*/ 	.word	0x00000000
        /*07f8*/ 	.word	0x00000090
        /*07fc*/ 	.short	0x010a
        /*07fe*/ 	.byte	0xff
	.zero		1


	//   ....[113]....
        /*0800*/ 	.word	0x00008a00
        /*0804*/ 	.word	0x00000000
        /*0808*/ 	.word	0x00000088
        /*080c*/ 	.short	0x010a
        /*080e*/ 	.byte	0xff
	.zero		1


	//   ....[114]....
        /*0810*/ 	.word	0x00008a60
        /*0814*/ 	.word	0x00000003
        /*0818*/ 	.word	0x00000070
        /*081c*/ 	.short	0x010a
        /*081e*/ 	.byte	0xff
	.zero		1


	//   ....[115]....
        /*0820*/ 	.word	0x00008ac0
        /*0824*/ 	.word	0x00000003
        /*0828*/ 	.word	0x00000078
        /*082c*/ 	.short	0x010a
        /*082e*/ 	.byte	0xff
	.zero		1


	//   ....[116]....
        /*0830*/ 	.word	0x00008b20
        /*0834*/ 	.word	0x00000000
        /*0838*/ 	.word	0x00000070
        /*083c*/ 	.short	0x010a
        /*083e*/ 	.byte	0xff
	.zero		1


	//   ....[117]....
        /*0840*/ 	.word	0x00008b70
        /*0844*/ 	.word	0x00000000
        /*0848*/ 	.word	0x00000090
        /*084c*/ 	.short	0x010a
        /*084e*/ 	.byte	0xff
	.zero		1


	//   ....[118]....
        /*0850*/ 	.word	0x00008bc0
        /*0854*/ 	.word	0x00000003
        /*0858*/ 	.word	0x00000060
        /*085c*/ 	.short	0x010a
        /*085e*/ 	.byte	0xff
	.zero		1


	//   ....[119]....
        /*0860*/ 	.word	0x00008c10
        /*0864*/ 	.word	0x000000cf
        /*0868*/ 	.word	0x000000b0
        /*086c*/ 	.short	0x010a
        /*086e*/ 	.byte	0xff
	.zero		1


	//   ....[120]....
        /*0870*/ 	.word	0x00008c60
        /*0874*/ 	.word	0x000000d2
        /*0878*/ 	.word	0x00000060
        /*087c*/ 	.short	0x010a
        /*087e*/ 	.byte	0xff
	.zero		1


	//----- nvinfo : EIATTR_NUM_MBARRIERS
	.align		4
.L_47:
        /*0880*/ 	.byte	0x03, 0x38
        /*0882*/ 	.short	0x0022


	//----- nvinfo : EIATTR_EXIT_INSTR_OFFSETS
	.align		4
        /*0884*/ 	.byte	0x04, 0x1c
        /*0886*/ 	.short	(.L_49 - .L_48)


	//   ....[0]....
.L_48:
        /*0888*/ 	.word	0x00002600


	//   ....[1]....
        /*088c*/ 	.word	0x00002af0


	//   ....[2]....
        /*0890*/ 	.word	0x00002b50


	//   ....[3]....
        /*0894*/ 	.word	0x00003970


	//   ....[4]....
        /*0898*/ 	.word	0x00004680


	//   ....[5]....
        /*089c*/ 	.word	0x000046c0


	//   ....[6]....
        /*08a0*/ 	.word	0x00008260


	//----- nvinfo : EIATTR_MAX_THREADS
	.align		4
.L_49:
        /*08a4*/ 	.byte	0x04, 0x05
        /*08a6*/ 	.short	(.L_51 - .L_50)
.L_50:
        /*08a8*/ 	.word	0x00000100
        /*08ac*/ 	.word	0x00000001
        /*08b0*/ 	.word	0x00000001


	//----- nvinfo : EIATTR_CRS_STACK_SIZE
	.align		4
.L_51:
        /*08b4*/ 	.byte	0x04, 0x1e
        /*08b6*/ 	.short	(.L_53 - .L_52)
.L_52:
        /*08b8*/ 	.word	0x00000000


	//----- nvinfo : EIATTR_CBANK_PARAM_SIZE
	.align		4
.L_53:
        /*08bc*/ 	.byte	0x03, 0x19
        /*08be*/ 	.short	0x0800


	//----- nvinfo : EIATTR_PARAM_CBANK
	.align		4
        /*08c0*/ 	.byte	0x04, 0x0a
        /*08c2*/ 	.short	(.L_55 - .L_54)
	.align		4
.L_54:
        /*08c4*/ 	.word	index@(.nv.constant0._ZN7cutlass13device_kernelINS_4gemm6kernel13GemmUniversalIN4cute5tupleIJiiiiEEENS1_10collective13CollectiveMmaINS1_35MainloopSm100TmaUmmaWarpSpecializedILi6ELi2ELi4ENS5_IJNS4_1CILi1EEESB_SB_EEEEENS5_IJNSA_ILi128EEESE_NSA_ILi64EEEEEENS_12float_e5m2_tENS5_IJlSB_lEEESH_SI_NS4_8TiledMMAINS4_8MMA_AtomIJNS4_10MMA_TraitsINS4_19SM100_MMA_F8F6F4_SSEJSH_SH_fSE_SE_NS4_17integral_constantINS4_4UMMA5MajorELSP_0EEESQ_NSN_INSO_7ScaleInELSR_0EEESS_EEEEEENS4_6LayoutISC_NS5_IJNSA_ILi0EEESW_SW_EEEEENS5_IJNS4_10UnderscoreESZ_SZ_EEEEENS4_13SM90_TMA_LOADENS4_14ComposedLayoutINS4_7SwizzleILi2ELi4ELi3EEENS4_18smem_ptr_flag_bitsILi8EEENSV_INS5_IJNSA_ILi8EEESF_EEENS5_IJSF_SB_EEEEEEEvNS4_8identityES12_S1C_vS1D_EENS_8epilogue10collective18CollectiveEpilogueINS1F_23Sm100TmaWarpSpecializedILi2ELi2ELi64ELb0ELb0EEEJSG_NS5_IJNSV_ISE_SB_EENSV_ISF_SB_EEEEESH_SI_SH_SI_NS1F_6fusion15FusionCallbacksIS1J_NS1N_17LinearCombinationISH_fSH_fLNS_15FloatRoundStyleE2EEESG_S1M_JEEENS4_5SM1004TMEM4LOAD26SM100_TMEM_LOAD_32dp32b64xES12_S1C_NS4_39AutoVectorizingCopyWithAssumedAlignmentILi128EEENS4_14SM90_TMA_STOREES1C_S1Y_S1Y_EEEvvEEEEvNT_6ParamsE)
        /*08c8*/ 	.short	0x0380
        /*08ca*/ 	.short	0x0800


	//----- nvinfo : EIATTR_SW_WAR
	.align		4
.L_55:
        /*08cc*/ 	.byte	0x04, 0x36
        /*08ce*/ 	.short	(.L_57 - .L_56)
.L_56:
        /*08d0*/ 	.word	0x00000008
.L_57:


//--------------------- .nv.callgraph             --------------------------
	.section	.nv.callgraph,"",@"SHT_CUDA_CALLGRAPH"
	.align	4
	.sectionentsize	8
	.align		4
        /*0000*/ 	.word	0x00000000
	.align		4
        /*0004*/ 	.word	0xffffffff
	.align		4
        /*0008*/ 	.word	index@(_ZN7cutlass13device_kernelINS_4gemm6kernel13GemmUniversalIN4cute5tupleIJiiiiEEENS1_10collective13CollectiveMmaINS1_35MainloopSm100TmaUmmaWarpSpecializedILi6ELi2ELi4ENS5_IJNS4_1CILi1EEESB_SB_EEEEENS5_IJNSA_ILi128EEESE_NSA_ILi64EEEEEENS_12float_e5m2_tENS5_IJlSB_lEEESH_SI_NS4_8TiledMMAINS4_8MMA_AtomIJNS4_10MMA_TraitsINS4_19SM100_MMA_F8F6F4_SSEJSH_SH_fSE_SE_NS4_17integral_constantINS4_4UMMA5MajorELSP_0EEESQ_NSN_INSO_7ScaleInELSR_0EEESS_EEEEEENS4_6LayoutISC_NS5_IJNSA_ILi0EEESW_SW_EEEEENS5_IJNS4_10UnderscoreESZ_SZ_EEEEENS4_13SM90_TMA_LOADENS4_14ComposedLayoutINS4_7SwizzleILi2ELi4ELi3EEENS4_18smem_ptr_flag_bitsILi8EEENSV_INS5_IJNSA_ILi8EEESF_EEENS5_IJSF_SB_EEEEEEEvNS4_8identityES12_S1C_vS1D_EENS_8epilogue10collective18CollectiveEpilogueINS1F_23Sm100TmaWarpSpecializedILi2ELi2ELi64ELb0ELb0EEEJSG_NS5_IJNSV_ISE_SB_EENSV_ISF_SB_EEEEESH_SI_SH_SI_NS1F_6fusion15FusionCallbacksIS1J_NS1N_17LinearCombinationISH_fSH_fLNS_15FloatRoundStyleE2EEESG_S1M_JEEENS4_5SM1004TMEM4LOAD26SM100_TMEM_LOAD_32dp32b64xES12_S1C_NS4_39AutoVectorizingCopyWithAssumedAlignmentILi128EEENS4_14SM90_TMA_STOREES1C_S1Y_S1Y_EEEvvEEEEvNT_6ParamsE)
	.align		4
        /*000c*/ 	.word	index@(__assertfail)
	.align		4
        /*0010*/ 	.word	0x00000000
	.align		4
        /*0014*/ 	.word	0xfffffffe
	.align		4
        /*0018*/ 	.word	0x00000000
	.align		4
        /*001c*/ 	.word	0xfffffffd
	.align		4
        /*0020*/ 	.word	0x00000000
	.align		4
        /*0024*/ 	.word	0xfffffffc


//--------------------- .nv.constant4             --------------------------
	.section	.nv.constant4,"a",@progbits
	.align	8
	.align		8
.nv.constant4:
        /*0000*/ 	.dword	__assertfail
	.align		8
        /*0008*/ 	.dword	__unnamed_1
	.align		8
        /*0010*/ 	.dword	__unnamed_2
	.align		8
        /*0018*/ 	.dword	_ZN40_INTERNAL_eaf45178_4_k_cu_938cf58d_154184cuda3std3__45__cpo5beginE
	.align		8
        /*0020*/ 	.dword	_ZN40_INTERNAL_eaf45178_4_k_cu_938cf58d_154184cuda3std3__45__cpo3endE
	.align		8
        /*0028*/ 	.dword	_ZN40_INTERNAL_eaf45178_4_k_cu_938cf58d_154184cuda3std3__45__cpo6cbeginE
	.align		8
        /*0030*/ 	.dword	_ZN40_INTERNAL_eaf45178_4_k_cu_938cf58d_154184cuda3std3__45__cpo4cendE
	.align		8
        /*0038*/ 	.dword	_ZN40_INTERNAL_eaf45178_4_k_cu_938cf58d_154184cuda3std3__442_GLOBAL__N__eaf45178_4_k_cu_938cf58d_154186ignoreE
	.align		8
        /*0040*/ 	.dword	_ZN40_INTERNAL_eaf45178_4_k_cu_938cf58d_154184cuda3std3__419piecewise_constructE
	.align		8
        /*0048*/ 	.dword	_ZN40_INTERNAL_eaf45178_4_k_cu_938cf58d_154184cuda3std3__48in_placeE
	.align		8
        /*0050*/ 	.dword	_ZN40_INTERNAL_eaf45178_4_k_cu_938cf58d_154184cuda3std6ranges3__45__cpo4swapE
	.align		8
        /*0058*/ 	.dword	_ZN40_INTERNAL_eaf45178_4_k_cu_938cf58d_154184cuda3std6ranges3__45__cpo9iter_moveE
	.align		8
        /*0060*/ 	.dword	_ZN40_INTERNAL_eaf45178_4_k_cu_938cf58d_154184cute7productE
	.align		8
        /*0068*/ 	.dword	_ZN40_INTERNAL_eaf45178_4_k_cu_938cf58d_154184cute1_E
	.align		8
        /*0070*/ 	.dword	$str$25
	.align		8
        /*0078*/ 	.dword	$str$26
	.align		8
        /*0080*/ 	.dword	$str$27
	.align		8
        /*0088*/ 	.dword	$str$28


//--------------------- .text._ZN7cutlass13device_kernelINS_4gemm6kernel13GemmUniversalIN4cute5tupleIJiiiiEEENS1_10collective13CollectiveMmaINS1_35MainloopSm100TmaUmmaWarpSpecializedILi6ELi2ELi4ENS5_IJNS4_1CILi1EEESB_SB_EEEEENS5_IJNSA_ILi128EEESE_NSA_ILi64EEEEEENS_12float_e5m2_tENS5_IJlSB_lEEESH_SI_NS4_8TiledMMAINS4_8MMA_AtomIJNS4_10MMA_TraitsINS4_19SM100_MMA_F8F6F4_SSEJSH_SH_fSE_SE_NS4_17integral_constantINS4_4UMMA5MajorELSP_0EEESQ_NSN_INSO_7ScaleInELSR_0EEESS_EEEEEENS4_6LayoutISC_NS5_IJNSA_ILi0EEESW_SW_EEEEENS5_IJNS4_10UnderscoreESZ_SZ_EEEEENS4_13SM90_TMA_LOADENS4_14ComposedLayoutINS4_7SwizzleILi2ELi4ELi3EEENS4_18smem_ptr_flag_bitsILi8EEENSV_INS5_IJNSA_ILi8EEESF_EEENS5_IJSF_SB_EEEEEEEvNS4_8identityES12_S1C_vS1D_EENS_8epilogue10collective18CollectiveEpilogueINS1F_23Sm100TmaWarpSpecializedILi2ELi2ELi64ELb0ELb0EEEJSG_NS5_IJNSV_ISE_SB_EENSV_ISF_SB_EEEEESH_SI_SH_SI_NS1F_6fusion15FusionCallbacksIS1J_NS1N_17LinearCombinationISH_fSH_fLNS_15FloatRoundStyleE2EEESG_S1M_JEEENS4_5SM1004TMEM4LOAD26SM100_TMEM_LOAD_32dp32b64xES12_S1C_NS4_39AutoVectorizingCopyWithAssumedAlignmentILi128EEENS4_14SM90_TMA_STOREES1C_S1Y_S1Y_EEEvvEEEEvNT_6ParamsE --------------------------
	.section	.text._ZN7cutlass13device_kernelINS_4gemm6kernel13GemmUniversalIN4cute5tupleIJiiiiEEENS1_10collective13CollectiveMmaINS1_35MainloopSm100TmaUmmaWarpSpecializedILi6ELi2ELi4ENS5_IJNS4_1CILi1EEESB_SB_EEEEENS5_IJNSA_ILi128EEESE_NSA_ILi64EEEEEENS_12float_e5m2_tENS5_IJlSB_lEEESH_SI_NS4_8TiledMMAINS4_8MMA_AtomIJNS4_10MMA_TraitsINS4_19SM100_MMA_F8F6F4_SSEJSH_SH_fSE_SE_NS4_17integral_constantINS4_4UMMA5MajorELSP_0EEESQ_NSN_INSO_7ScaleInELSR_0EEESS_EEEEEENS4_6LayoutISC_NS5_IJNSA_ILi0EEESW_SW_EEEEENS5_IJNS4_10UnderscoreESZ_SZ_EEEEENS4_13SM90_TMA_LOADENS4_14ComposedLayoutINS4_7SwizzleILi2ELi4ELi3EEENS4_18smem_ptr_flag_bitsILi8EEENSV_INS5_IJNSA_ILi8EEESF_EEENS5_IJSF_SB_EEEEEEEvNS4_8identityES12_S1C_vS1D_EENS_8epilogue10collective18CollectiveEpilogueINS1F_23Sm100TmaWarpSpecializedILi2ELi2ELi64ELb0ELb0EEEJSG_NS5_IJNSV_ISE_SB_EENSV_ISF_SB_EEEEESH_SI_SH_SI_NS1F_6fusion15FusionCallbacksIS1J_NS1N_17LinearCombinationISH_fSH_fLNS_15FloatRoundStyleE2EEESG_S1M_JEEENS4_5SM1004TMEM4LOAD26SM100_TMEM_LOAD_32dp32b64xES12_S1C_NS4_39AutoVectorizingCopyWithAssumedAlignmentILi128EEENS4_14SM90_TMA_STOREES1C_S1Y_S1Y_EEEvvEEEEvNT_6ParamsE,"ax",@progbits
	.align	128
.text._ZN7cutlass13device_kernelINS_4gemm6kernel13GemmUniversalIN4cute5tupleIJiiiiEEENS1_10collective13CollectiveMmaINS1_35MainloopSm100TmaUmmaWarpSpecializedILi6ELi2ELi4ENS5_IJNS4_1CILi1EEESB_SB_EEEEENS5_IJNSA_ILi128EEESE_NSA_ILi64EEEEEENS_12float_e5m2_tENS5_IJlSB_lEEESH_SI_NS4_8TiledMMAINS4_8MMA_AtomIJNS4_10MMA_TraitsINS4_19SM100_MMA_F8F6F4_SSEJSH_SH_fSE_SE_NS4_17integral_constantINS4_4UMMA5MajorELSP_0EEESQ_NSN_INSO_7ScaleInELSR_0EEESS_EEEEEENS4_6LayoutISC_NS5_IJNSA_ILi0EEESW_SW_EEEEENS5_IJNS4_10UnderscoreESZ_SZ_EEEEENS4_13SM90_TMA_LOADENS4_14ComposedLayoutINS4_7SwizzleILi2ELi4ELi3EEENS4_18smem_ptr_flag_bitsILi8EEENSV_INS5_IJNSA_ILi8EEESF_EEENS5_IJSF_SB_EEEEEEEvNS4_8identityES12_S1C_vS1D_EENS_8epilogue10collective18CollectiveEpilogueINS1F_23Sm100TmaWarpSpecializedILi2ELi2ELi64ELb0ELb0EEEJSG_NS5_IJNSV_ISE_SB_EENSV_ISF_SB_EEEEESH_SI_SH_SI_NS1F_6fusion15FusionCallbacksIS1J_NS1N_17LinearCombinationISH_fSH_fLNS_15FloatRoundStyleE2EEESG_S1M_JEEENS4_5SM1004TMEM4LOAD26SM100_TMEM_LOAD_32dp32b64xES12_S1C_NS4_39AutoVectorizingCopyWithAssumedAlignmentILi128EEENS4_14SM90_TMA_STOREES1C_S1Y_S1Y_EEEvvEEEEvNT_6ParamsE:
        .type           _ZN7cutlass13device_kernelINS_4gemm6kernel13GemmUniversalIN4cute5tupleIJiiiiEEENS1_10collective13CollectiveMmaINS1_35MainloopSm100TmaUmmaWarpSpecializedILi6ELi2ELi4ENS5_IJNS4_1CILi1EEESB_SB_EEEEENS5_IJNSA_ILi128EEESE_NSA_ILi64EEEEEENS_12float_e5m2_tENS5_IJlSB_lEEESH_SI_NS4_8TiledMMAINS4_8MMA_AtomIJNS4_10MMA_TraitsINS4_19SM100_MMA_F8F6F4_SSEJSH_SH_fSE_SE_NS4_17integral_constantINS4_4UMMA5MajorELSP_0EEESQ_NSN_INSO_7ScaleInELSR_0EEESS_EEEEEENS4_6LayoutISC_NS5_IJNSA_ILi0EEESW_SW_EEEEENS5_IJNS4_10UnderscoreESZ_SZ_EEEEENS4_13SM90_TMA_LOADENS4_14ComposedLayoutINS4_7SwizzleILi2ELi4ELi3EEENS4_18smem_ptr_flag_bitsILi8EEENSV_INS5_IJNSA_ILi8EEESF_EEENS5_IJSF_SB_EEEEEEEvNS4_8identityES12_S1C_vS1D_EENS_8epilogue10collective18CollectiveEpilogueINS1F_23Sm100TmaWarpSpecializedILi2ELi2ELi64ELb0ELb0EEEJSG_NS5_IJNSV_ISE_SB_EENSV_ISF_SB_EEEEESH_SI_SH_SI_NS1F_6fusion15FusionCallbacksIS1J_NS1N_17LinearCombinationISH_fSH_fLNS_15FloatRoundStyleE2EEESG_S1M_JEEENS4_5SM1004TMEM4LOAD26SM100_TMEM_LOAD_32dp32b64xES12_S1C_NS4_39AutoVectorizingCopyWithAssumedAlignmentILi128EEENS4_14SM90_TMA_STOREES1C_S1Y_S1Y_EEEvvEEEEvNT_6ParamsE,@function
        .size           _ZN7cutlass13device_kernelINS_4gemm6kernel13GemmUniversalIN4cute5tupleIJiiiiEEENS1_10collective13CollectiveMmaINS1_35MainloopSm100TmaUmmaWarpSpecializedILi6ELi2ELi4ENS5_IJNS4_1CILi1EEESB_SB_EEEEENS5_IJNSA_ILi128EEESE_NSA_ILi64EEEEEENS_12float_e5m2_tENS5_IJlSB_lEEESH_SI_NS4_8TiledMMAINS4_8MMA_AtomIJNS4_10MMA_TraitsINS4_19SM100_MMA_F8F6F4_SSEJSH_SH_fSE_SE_NS4_17integral_constantINS4_4UMMA5MajorELSP_0EEESQ_NSN_INSO_7ScaleInELSR_0EEESS_EEEEEENS4_6LayoutISC_NS5_IJNSA_ILi0EEESW_SW_EEEEENS5_IJNS4_10UnderscoreESZ_SZ_EEEEENS4_13SM90_TMA_LOADENS4_14ComposedLayoutINS4_7SwizzleILi2ELi4ELi3EEENS4_18smem_ptr_flag_bitsILi8EEENSV_INS5_IJNSA_ILi8EEESF_EEENS5_IJSF_SB_EEEEEEEvNS4_8identityES12_S1C_vS1D_EENS_8epilogue10collective18CollectiveEpilogueINS1F_23Sm100TmaWarpSpecializedILi2ELi2ELi64ELb0ELb0EEEJSG_NS5_IJNSV_ISE_SB_EENSV_ISF_SB_EEEEESH_SI_SH_SI_NS1F_6fusion15FusionCallbacksIS1J_NS1N_17LinearCombinationISH_fSH_fLNS_15FloatRoundStyleE2EEESG_S1M_JEEENS4_5SM1004TMEM4LOAD26SM100_TMEM_LOAD_32dp32b64xES12_S1C_NS4_39AutoVectorizingCopyWithAssumedAlignmentILi128EEENS4_14SM90_TMA_STOREES1C_S1Y_S1Y_EEEvvEEEEvNT_6ParamsE,(.L_x_149 - _ZN7cutlass13device_kernelINS_4gemm6kernel13GemmUniversalIN4cute5tupleIJiiiiEEENS1_10collective13CollectiveMmaINS1_35MainloopSm100TmaUmmaWarpSpecializedILi6ELi2ELi4ENS5_IJNS4_1CILi1EEESB_SB_EEEEENS5_IJNSA_ILi128EEESE_NSA_ILi64EEEEEENS_12float_e5m2_tENS5_IJlSB_lEEESH_SI_NS4_8TiledMMAINS4_8MMA_AtomIJNS4_10MMA_TraitsINS4_19SM100_MMA_F8F6F4_SSEJSH_SH_fSE_SE_NS4_17integral_constantINS4_4UMMA5MajorELSP_0EEESQ_NSN_INSO_7ScaleInELSR_0EEESS_EEEEEENS4_6LayoutISC_NS5_IJNSA_ILi0EEESW_SW_EEEEENS5_IJNS4_10UnderscoreESZ_SZ_EEEEENS4_13SM90_TMA_LOADENS4_14ComposedLayoutINS4_7SwizzleILi2ELi4ELi3EEENS4_18smem_ptr_flag_bitsILi8EEENSV_INS5_IJNSA_ILi8EEESF_EEENS5_IJSF_SB_EEEEEEEvNS4_8identityES12_S1C_vS1D_EENS_8epilogue10collective18CollectiveEpilogueINS1F_23Sm100TmaWarpSpecializedILi2ELi2ELi64ELb0ELb0EEEJSG_NS5_IJNSV_ISE_SB_EENSV_ISF_SB_EEEEESH_SI_SH_SI_NS1F_6fusion15FusionCallbacksIS1J_NS1N_17LinearCombinationISH_fSH_fLNS_15FloatRoundStyleE2EEESG_S1M_JEEENS4_5SM1004TMEM4LOAD26SM100_TMEM_LOAD_32dp32b64xES12_S1C_NS4_39AutoVectorizingCopyWithAssumedAlignmentILi128EEENS4_14SM90_TMA_STOREES1C_S1Y_S1Y_EEEvvEEEEvNT_6ParamsE)
        .other          _ZN7cutlass13device_kernelINS_4gemm6kernel13GemmUniversalIN4cute5tupleIJiiiiEEENS1_10collective13CollectiveMmaINS1_35MainloopSm100TmaUmmaWarpSpecializedILi6ELi2ELi4ENS5_IJNS4_1CILi1EEESB_SB_EEEEENS5_IJNSA_ILi128EEESE_NSA_ILi64EEEEEENS_12float_e5m2_tENS5_IJlSB_lEEESH_SI_NS4_8TiledMMAINS4_8MMA_AtomIJNS4_10MMA_TraitsINS4_19SM100_MMA_F8F6F4_SSEJSH_SH_fSE_SE_NS4_17integral_constantINS4_4UMMA5MajorELSP_0EEESQ_NSN_INSO_7ScaleInELSR_0EEESS_EEEEEENS4_6LayoutISC_NS5_IJNSA_ILi0EEESW_SW_EEEEENS5_IJNS4_10UnderscoreESZ_SZ_EEEEENS4_13SM90_TMA_LOADENS4_14ComposedLayoutINS4_7SwizzleILi2ELi4ELi3EEENS4_18smem_ptr_flag_bitsILi8EEENSV_INS5_IJNSA_ILi8EEESF_EEENS5_IJSF_SB_EEEEEEEvNS4_8identityES12_S1C_vS1D_EENS_8epilogue10collective18CollectiveEpilogueINS1F_23Sm100TmaWarpSpecializedILi2ELi2ELi64ELb0ELb0EEEJSG_NS5_IJNSV_ISE_SB_EENSV_ISF_SB_EEEEESH_SI_SH_SI_NS1F_6fusion15FusionCallbacksIS1J_NS1N_17LinearCombinationISH_fSH_fLNS_15FloatRoundStyleE2EEESG_S1M_JEEENS4_5SM1004TMEM4LOAD26SM100_TMEM_LOAD_32dp32b64xES12_S1C_NS4_39AutoVectorizingCopyWithAssumedAlignmentILi128EEENS4_14SM90_TMA_STOREES1C_S1Y_S1Y_EEEvvEEEEvNT_6ParamsE,@"STO_CUDA_ENTRY STV_DEFAULT"
_ZN7cutlass13device_kernelINS_4gemm6kernel13GemmUniversalIN4cute5tupleIJiiiiEEENS1_10collective13CollectiveMmaINS1_35MainloopSm100TmaUmmaWarpSpecializedILi6ELi2ELi4ENS5_IJNS4_1CILi1EEESB_SB_EEEEENS5_IJNSA_ILi128EEESE_NSA_ILi64EEEEEENS_12float_e5m2_tENS5_IJlSB_lEEESH_SI_NS4_8TiledMMAINS4_8MMA_AtomIJNS4_10MMA_TraitsINS4_19SM100_MMA_F8F6F4_SSEJSH_SH_fSE_SE_NS4_17integral_constantINS4_4UMMA5MajorELSP_0EEESQ_NSN_INSO_7ScaleInELSR_0EEESS_EEEEEENS4_6LayoutISC_NS5_IJNSA_ILi0EEESW_SW_EEEEENS5_IJNS4_10UnderscoreESZ_SZ_EEEEENS4_13SM90_TMA_LOADENS4_14ComposedLayoutINS4_7SwizzleILi2ELi4ELi3EEENS4_18smem_ptr_flag_bitsILi8EEENSV_INS5_IJNSA_ILi8EEESF_EEENS5_IJSF_SB_EEEEEEEvNS4_8identityES12_S1C_vS1D_EENS_8epilogue10collective18CollectiveEpilogueINS1F_23Sm100TmaWarpSpecializedILi2ELi2ELi64ELb0ELb0EEEJSG_NS5_IJNSV_ISE_SB_EENSV_ISF_SB_EEEEESH_SI_SH_SI_NS1F_6fusion15FusionCallbacksIS1J_NS1N_17LinearCombinationISH_fSH_fLNS_15FloatRoundStyleE2EEESG_S1M_JEEENS4_5SM1004TMEM4LOAD26SM100_TMEM_LOAD_32dp32b64xES12_S1C_NS4_39AutoVectorizingCopyWithAssumedAlignmentILi128EEENS4_14SM90_TMA_STOREES1C_S1Y_S1Y_EEEvvEEEEvNT_6ParamsE:
[----:B------:R-:W1:Y:S01]  /*0000*/  LDC R1, c[0x0][0x37c] ;  /* 0x0000df00ff017b82 */ /* 0x000e620000000800 */
[----:B------:R-:W2:Y:S01]  /*0010*/  S2R R189, SR_TID.X ;  /* 0x0000000000bd7919 */ /* 0x000ea20000002100 */
[----:B------:R-:W3:Y:S01]  /*0020*/  LDCU.64 UR4, c[0x0][0x890] ;  /* 0x00011200ff0477ac */ /* 0x000ee20008000a00 */
[----:B------:R-:W-:Y:S02]  /*0030*/  PRMT R171, RZ, 0x7610, R171 ;  /* 0x00007610ffab7816 */ /* 0x000fe400000000ab */
[----:B------:R-:W-:Y:S01]  /*0040*/  ELECT P5, URZ, PT ;  /* 0x0000000000ff782f */ /* 0x000fe200038a0000 */
[----:B------:R-:W4:Y:S01]  /*0050*/  LDCU.64 UR46, c[0x0][0x358] ;  /* 0x00006b00ff2e77ac */ /* 0x000f220008000a00 */
[----:B---3--:R-:W-:-:S04]  /*0060*/  UISETP.NE.U32.AND UP0, UPT, UR4, URZ, UPT ;  /* 0x000000ff0400728c */ /* 0x008fc8000bf05070 */
[----:B------:R-:W-:Y:S01]  /*0070*/  UISETP.NE.AND.EX UP0, UPT, UR5, URZ, UPT, UP0 ;  /* 0x000000ff0500728c */ /* 0x000fe2000bf05300 */
[----:B--2---:R-:W-:-:S05]  /*0080*/  SHF.R.U32.HI R173, RZ, 0x5, R189 ;  /* 0x00000005ffad7819 */ /* 0x004fca00000116bd */
[----:B------:R-:W2:Y:S02]  /*0090*/  SHFL.IDX PT, R0, R173, RZ, 0x1f ;  /* 0x00001fffad007589 */ /* 0x000ea400000e0000 */
[----:B--2---:R-:W-:Y:S01]  /*00a0*/  R2UR UR8, R0 ;  /* 0x00000000000872ca */ /* 0x004fe200000e0000 */
[----:B-1--4-:R-:W-:-:S14]  /*00b0*/  BRA.U UP0, `(.L_x_0) ;  /* 0x00000001002c7547 */ /* 0x012fdc000b800000 */
[----:B------:R-:W1:Y:S02]  /*00c0*/  LDCU.64 UR6, c[0x0][0x888] ;  /* 0x00011100ff0677ac */ /* 0x000e640008000a00 */
[----:B-1----:R-:W-:-:S04]  /*00d0*/  UISETP.NE.U32.AND UP0, UPT, UR6, URZ, UPT ;  /* 0x000000ff0600728c */ /* 0x002fc8000bf05070 */
[----:B------:R-:W-:-:S09]  /*00e0*/  UISETP.NE.AND.EX UP0, UPT, UR7, URZ, UPT, UP0 ;  /* 0x000000ff0700728c */ /* 0x000fd2000bf05300 */
[----:B------:R-:W-:Y:S05]  /*00f0*/  BRA.U !UP0, `(.L_x_1) ;  /* 0x0000000108107547 */ /* 0x000fea000b800000 */
[----:B------:R-:W1:Y:S02]  /*0100*/  LDC.64 R2, c[0x0][0x888] ;  /* 0x00022200ff027b82 */ /* 0x000e640000000a00 */
[----:B-1----:R1:W5:Y:S01]  /*0110*/  LDG.E R81, desc[UR46][R2.64] ;  /* 0x0000002e02517981 */ /* 0x002362000c1e1900 */
[----:B------:R-:W-:Y:S01]  /*0120*/  HFMA2 R171, -RZ, RZ, 0, 5.9604644775390625e-08 ;  /* 0x00000001ffab7431 */ /* 0x000fe200000001ff */
[----:B------:R-:W-:Y:S05]  /*0130*/  BRA `(.L_x_0) ;  /* 0x00000000000c7947 */ /* 0x000fea0003800000 */
.L_x_1:
[----:B------:R-:W1:Y:S01]  /*0140*/  LDCU UR6, c[0x0][0x880] ;  /* 0x00011000ff0677ac */ /* 0x000e620008000800 */
[----:B------:R-:W-:Y:S01]  /*0150*/  HFMA2 R171, -RZ, RZ, 0, 5.9604644775390625e-08 ;  /* 0x00000001ffab7431 */ /* 0x000fe200000001ff */
[----:B-1----:R-:W-:-:S07]  /*0160*/  MOV R81, UR6 ;  /* 0x0000000600517c02 */ /* 0x002fce0008000f00 */
.L_x_0:
[----:B------:R-:W2:Y:S02]  /*0170*/  LDCU.64 UR6, c[0x0][0x8b0] ;  /* 0x00011600ff0677ac */ /* 0x000ea40008000a00 */
[----:B--2---:R-:W-:-:S04]  /*0180*/  UISETP.NE.U32.AND UP0, UPT, UR6, URZ, UPT ;  /* 0x000000ff0600728c */ /* 0x004fc8000bf05070 */
[----:B------:R-:W-:-:S09]  /*0190*/  UISETP.NE.AND.EX UP0, UPT, UR7, URZ, UPT, UP0 ;  /* 0x000000ff0700728c */ /* 0x000fd2000bf05300 */
[----:B------:R-:W-:Y:S05]  /*01a0*/  BRA.U UP0, `(.L_x_2) ;  /* 0x0000000100247547 */ /* 0x000fea000b800000 */
[----:B------:R-:W2:Y:S02]  /*01b0*/  LDCU.64 UR6, c[0x0][0x8a8] ;  /* 0x00011500ff0677ac */ /* 0x000ea40008000a00 */
[----:B--2---:R-:W-:-:S04]  /*01c0*/  UISETP.NE.U32.AND UP0, UPT, UR6, URZ, UPT ;  /* 0x000000ff0600728c */ /* 0x004fc8000bf05070 */
[----:B------:R-:W-:-:S09]  /*01d0*/  UISETP.NE.AND.EX UP0, UPT, UR7, URZ, UPT, UP0 ;  /* 0x000000ff0700728c */ /* 0x000fd2000bf05300 */
[----:B------:R-:W-:Y:S05]  /*01e0*/  BRA.U !UP0, `(.L_x_3) ;  /* 0x00000001080c7547 */ /* 0x000fea000b800000 */
[----:B------:R-:W2:Y:S02]  /*01f0*/  LDC.64 R78, c[0x0][0x8a8] ;  /* 0x00022a00ff4e7b82 */ /* 0x000ea40000000a00 */
[----:B--2---:R2:W5:Y:S01]  /*0200*/  LDG.E R78, desc[UR46][R78.64] ;  /* 0x0000002e4e4e7981 */ /* 0x004562000c1e1900 */
[----:B------:R-:W-:Y:S05]  /*0210*/  BRA `(.L_x_2) ;  /* 0x0000000000087947 */ /* 0x000fea0003800000 */
.L_x_3:
[----:B------:R-:W2:Y:S02]  /*0220*/  LDCU UR6, c[0x0][0x8a0] ;  /* 0x00011400ff0677ac */ /* 0x000ea40008000800 */
[----:B--2---:R-:W-:Y:S02]  /*0230*/  MOV R78, UR6 ;  /* 0x00000006004e7c02 */ /* 0x004fe40008000f00 */
.L_x_2:
[----:B------:R-:W-:Y:S01]  /*0240*/  IMAD.U32 R0, RZ, RZ, UR8 ;  /* 0x00000008ff007e24 */ /* 0x000fe2000f8e00ff */
[----:B------:R-:W-:Y:S04]  /*0250*/  BSSY.RECONVERGENT B0, `(.L_x_4) ;  /* 0x000000c000007945 */ /* 0x000fe80003800200 */
[C---:B------:R-:W-:Y:S02]  /*0260*/  ISETP.NE.OR P1, PT, R0.reuse, 0x1, !P5 ;  /* 0x000000010000780c */ /* 0x040fe40006f25670 */
[----:B------:R-:W-:-:S11]  /*0270*/  ISETP.NE.OR P0, PT, R0, 0x3, !P5 ;  /* 0x000000030000780c */ /* 0x000fd60006f05670 */
[----:B------:R-:W-:Y:S05]  /*0280*/  @P1 BRA `(.L_x_5) ;  /* 0x0000000000201947 */ /* 0x000fea0003800000 */
[----:B------:R-:W3:Y:S02]  /*0290*/  LDCU.64 UR6, c[0x0][0x348] ;  /* 0x00006900ff0677ac */ /* 0x000ee40008000a00 */
[----:B---3--:R-:W-:Y:S02]  /*02a0*/  UIADD3 UR10, UP1, UPT, UR6, 0x80, URZ ;  /* 0x00000080060a7890 */ /* 0x008fe4000ff3e0ff */
[----:B------:R-:W-:Y:S02]  /*02b0*/  UIADD3 UR6, UP0, UPT, UR6, 0x180, URZ ;  /* 0x0000018006067890 */ /* 0x000fe4000ff1e0ff */
[----:B------:R-:W-:Y:S02]  /*02c0*/  UIADD3.X UR11, UPT, UPT, URZ, UR7, URZ, UP1, !UPT ;  /* 0x00000007ff0b7290 */ /* 0x000fe40008ffe4ff */
[----:B------:R-:W-:-:S07]  /*02d0*/  UIADD3.X UR7, UPT, UPT, URZ, UR7, URZ, UP0, !UPT ;  /* 0x00000007ff077290 */ /* 0x000fce00087fe4ff */
[----:B------:R3:W-:Y:S02]  /*02e0*/  UTMACCTL.PF [UR10] ;  /* 0x000000000a0079b9 */ /* 0x0007e40008040000 */
[----:B------:R3:W-:Y:S02]  /*02f0*/  UTMACCTL.PF [UR6] ;  /* 0x00000000060079b9 */ /* 0x0007e40008040000 */
[----:B---3--:R-:W-:Y:S01]  /*0300*/  NOP ;  /* 0x0000000000007918 */ /* 0x008fe20000000000 */
.L_x_5:
[----:B------:R-:W-:Y:S05]  /*0310*/  BSYNC.RECONVERGENT B0 ;  /* 0x0000000000007941 */ /* 0x000fea0003800200 */
.L_x_4:
[----:B------:R-:W-:Y:S04]  /*0320*/  BSSY.RECONVERGENT B0, `(.L_x_6) ;  /* 0x000000a000007945 */ /* 0x000fe80003800200 */
        /* <DEDUP_REMOVED lines=9> */
.L_x_7:
[----:B------:R-:W-:Y:S05]  /*03c0*/  BSYNC.RECONVERGENT B0 ;  /* 0x0000000000007941 */ /* 0x000fea0003800200 */
.L_x_6:
[----:B------:R-:W3:Y:S01]  /*03d0*/  LDCU.64 UR6, c[0x0][0x888] ;  /* 0x00011100ff0677ac */ /* 0x000ee20008000a00 */
[----:B------:R-:W-:Y:S02]  /*03e0*/  UISETP.EQ.U32.AND UP1, UPT, UR4, URZ, UPT ;  /* 0x000000ff0400728c */ /* 0x000fe4000bf22070 */
[----:B------:R-:W-:Y:S02]  /*03f0*/  UPLOP3.LUT UP2, UPT, UPT, UPT, UPT, 0x80, 0x8 ;  /* 0x000000000008789c */ /* 0x000fe40003f4f070 */
[----:B---3--:R-:W-:-:S04]  /*0400*/  UISETP.NE.U32.AND UP0, UPT, UR6, URZ, UPT ;  /* 0x000000ff0600728c */ /* 0x008fc8000bf05070 */
[----:B------:R-:W-:-:S04]  /*0410*/  UISETP.NE.AND.EX UP0, UPT, UR7, URZ, UPT, UP0 ;  /* 0x000000ff0700728c */ /* 0x000fc8000bf05300 */
[----:B------:R-:W-:-:S04]  /*0420*/  UISETP.EQ.OR.EX UP3, UPT, UR5, URZ, !UP0, UP1 ;  /* 0x000000ff0500728c */ /* 0x000fc8000c762710 */
[----:B------:R-:W-:-:S05]  /*0430*/  UP2UR UR50, UPR, URZ, 0x8 ;  /* 0x00000008ff327883 */ /* 0x000fca0008000000 */
[----:B------:R-:W-:Y:S07]  /*0440*/  BRA.U !UP3, `(.L_x_8) ;  /* 0x000000010b207547 */ /* 0x000fee000b800000 */
[----:B------:R-:W-:Y:S01]  /*0450*/  UISETP.NE.U32.AND UP2, UPT, UR4, URZ, UPT ;  /* 0x000000ff0400728c */ /* 0x000fe2000bf45070 */
[----:B-----5:R-:W-:Y:S01]  /*0460*/  FSETP.NEU.AND P0, PT, R81, RZ, PT ;  /* 0x000000ff5100720b */ /* 0x020fe20003f0d000 */
[----:B------:R-:W-:Y:S02]  /*0470*/  USEL UR4, URZ, 0xffffffff, UP0 ;  /* 0xffffffffff047887 */ /* 0x000fe40008000000 */
[----:B------:R-:W-:-:S10]  /*0480*/  UISETP.NE.AND.EX UP2, UPT, UR5, URZ, UPT, UP2 ;  /* 0x000000ff0500728c */ /* 0x000fd4000bf45320 */
[----:B------:R-:W-:Y:S01]  /*0490*/  VOTEU.ANY UP1, P0 ;  /* 0x0000000000ff7886 */ /* 0x000fe20000020100 */
[----:B------:R-:W-:-:S04]  /*04a0*/  @!UP2 USEL UR4, URZ, 0xffffffff, UP1 ;  /* 0xffffffffff04a887 */ /* 0x000fc80008800000 */
[----:B------:R-:W-:-:S04]  /*04b0*/  ULOP3.LUT UR4, UR4, 0x1, URZ, 0xc0, !UPT ;  /* 0x0000000104047892 */ /* 0x000fc8000f8ec0ff */
[----:B------:R-:W-:-:S11]  /*04c0*/  UISETP.NE.U32.AND UP2, UPT, UR4, 0x1, UPT ;  /* 0x000000010400788c */ /* 0x000fd6000bf45070 */
.L_x_8:
[----:B-1----:R-:W1:Y:S01]  /*04d0*/  SHFL.IDX PT, R2, R173, RZ, 0x1f ;  /* 0x00001fffad027589 */ /* 0x002e6200000e0000 */
[----:B------:R-:W-:-:S04]  /*04e0*/  UISETP.NE.AND UP1, UPT, UR8, 0x2, UPT ;  /* 0x000000020800788c */ /* 0x000fc8000bf25270 */
[----:B------:R-:W-:Y:S01]  /*04f0*/  USEL UR6, URZ, 0x1, UP1 ;  /* 0x00000001ff067887 */ /* 0x000fe20008800000 */
[----:B-1----:R-:W-:-:S13]  /*0500*/  ISETP.NE.AND P0, PT, R2, RZ, PT ;  /* 0x000000ff0200720c */ /* 0x002fda0003f05270 */
[----:B------:R-:W-:Y:S05]  /*0510*/  @P0 BRA `(.L_x_9) ;  /* 0x0000000000580947 */ /* 0x000fea0003800000 */
[----:B------:R-:W1:Y:S01]  /*0520*/  S2UR UR5, SR_CgaCtaId ;  /* 0x00000000000579c3 */ /* 0x000e620000008800 */
[----:B------:R-:W-:Y:S01]  /*0530*/  UMOV UR7, 0x400 ;  /* 0x0000040000077882 */ /* 0x000fe20000000000 */
[----:B------:R-:W-:Y:S01]  /*0540*/  UMOV UR4, 0x1 ;  /* 0x0000000100047882 */ /* 0x000fe20000000000 */
[----:B------:R-:W-:Y:S01]  /*0550*/  ELECT P0, URZ, PT ;  /* 0x0000000000ff782f */ /* 0x000fe20003800000 */
[----:B------:R-:W-:-:S04]  /*0560*/  UIADD3 UR10, UPT, UPT, -UR4, 0x100000, URZ ;  /* 0x00100000040a7890 */ /* 0x000fc8000fffe1ff */
[----:B------:R-:W-:Y:S02]  /*0570*/  USHF.L.U32 UR11, UR10, 0xb, URZ ;  /* 0x0000000b0a0b7899 */ /* 0x000fe400080006ff */
[----:B------:R-:W-:Y:S02]  /*0580*/  USHF.L.U32 UR10, UR10, 0x1, URZ ;  /* 0x000000010a0a7899 */ /* 0x000fe400080006ff */
[----:B-1----:R-:W-:Y:S01]  /*0590*/  ULEA UR5, UR5, UR7, 0x18 ;  /* 0x0000000705057291 */ /* 0x002fe2000f8ec0ff */
[----:B------:R-:W1:Y:S11]  /*05a0*/  FENCE.VIEW.ASYNC.S ;  /* 0x00000000000073c6 */ /* 0x000e760000000000 */
[----:B-1----:R1:W3:Y:S01]  /*05b0*/  SYNCS.EXCH.64 URZ, [UR5], UR10 ;  /* 0x0000000a05ff75b2 */ /* 0x0022e20008000100 */
[----:B------:R1:W4:Y:S01]  /*05c0*/  SYNCS.EXCH.64 URZ, [UR5+0x30], UR10 ;  /* 0x0000300a05ff75b2 */ /* 0x0003220008000100 */
[----:B------:R1:W1:Y:S01]  /*05d0*/  SYNCS.EXCH.64 URZ, [UR5+0x8], UR10 ;  /* 0x0000080a05ff75b2 */ /* 0x0002620008000100 */
        /* <DEDUP_REMOVED lines=9> */
[----:B------:R-:W-:Y:S01]  /*0670*/  NOP ;  /* 0x0000000000007918 */ /* 0x000fe20000000000 */
.L_x_9:
[----:B------:R-:W2:Y:S01]  /*0680*/  SHFL.IDX PT, R2, R173, RZ, 0x1f ;  /* 0x00001fffad027589 */ /* 0x000ea200000e0000 */
[----:B------:R-:W-:Y:S01]  /*0690*/  NOP ;  /* 0x0000000000007918 */ /* 0x000fe20000000000 */
[----:B--2---:R-:W-:-:S13]  /*06a0*/  ISETP.NE.AND P0, PT, R2, 0x1, PT ;  /* 0x000000010200780c */ /* 0x004fda0003f05270 */
[----:B------:R-:W-:Y:S05]  /*06b0*/  @P0 BRA `(.L_x_10) ;  /* 0x0000000000480947 */ /* 0x000fea0003800000 */
[----:B------:R-:W2:Y:S01]  /*06c0*/  S2UR UR7, SR_CgaCtaId ;  /* 0x00000000000779c3 */ /* 0x000ea20000008800 */
[----:B------:R-:W-:Y:S01]  /*06d0*/  UMOV UR9, 0x400 ;  /* 0x0000040000097882 */ /* 0x000fe20000000000 */
[----:B-1----:R-:W-:Y:S01]  /*06e0*/  UMOV UR5, 0x20 ;  /* 0x0000002000057882 */ /* 0x002fe20000000000 */
[----:B------:R-:W-:Y:S01]  /*06f0*/  UMOV UR4, 0x80 ;  /* 0x0000008000047882 */ /* 0x000fe20000000000 */
[----:B------:R-:W-:-:S04]  /*0700*/  UIADD3 UR10, UPT, UPT, -UR5, 0x100000, URZ ;  /* 0x00100000050a7890 */ /* 0x000fc8000fffe1ff */
[----:B------:R-:W-:Y:S02]  /*0710*/  USHF.L.U32 UR11, UR10, 0xb, URZ ;  /* 0x0000000b0a0b7899 */ /* 0x000fe400080006ff */
[----:B------:R-:W-:Y:S02]  /*0720*/  USHF.L.U32 UR10, UR10, 0x1, URZ ;  /* 0x000000010a0a7899 */ /* 0x000fe400080006ff */
[----:B------:R-:W-:-:S04]  /*0730*/  UIADD3 UR4, UPT, UPT, -UR4, 0x100000, URZ ;  /* 0x0010000004047890 */ /* 0x000fc8000fffe1ff */
[----:B------:R-:W-:Y:S02]  /*0740*/  USHF.L.U32 UR5, UR4, 0xb, URZ ;  /* 0x0000000b04057899 */ /* 0x000fe400080006ff */
[----:B------:R-:W-:Y:S01]  /*0750*/  USHF.L.U32 UR4, UR4, 0x1, URZ ;  /* 0x0000000104047899 */ /* 0x000fe200080006ff */
[----:B------:R-:W-:Y:S01]  /*0760*/  ELECT P0, URZ, PT ;  /* 0x0000000000ff782f */ /* 0x000fe20003800000 */
[----:B--2---:R-:W-:Y:S01]  /*0770*/  ULEA UR7, UR7, UR9, 0x18 ;  /* 0x0000000907077291 */ /* 0x004fe2000f8ec0ff */
[----:B------:R-:W1:Y:S11]  /*0780*/  FENCE.VIEW.ASYNC.S ;  /* 0x00000000000073c6 */ /* 0x000e760000000000 */
[----:B-1----:R2:W1:Y:S01]  /*0790*/  SYNCS.EXCH.64 URZ, [UR7+0x60], UR10 ;  /* 0x0000600a07ff75b2 */ /* 0x0024620008000100 */
[----:B------:R2:W1:Y:S01]  /*07a0*/  SYNCS.EXCH.64 URZ, [UR7+0x70], UR4 ;  /* 0x0000700407ff75b2 */ /* 0x0004620008000100 */
[----:B------:R2:W1:Y:S01]  /*07b0*/  SYNCS.EXCH.64 URZ, [UR7+0x68], UR10 ;  /* 0x0000680a07ff75b2 */ /* 0x0004620008000100 */
[----:B------:R2:W1:Y:S02]  /*07c0*/  SYNCS.EXCH.64 URZ, [UR7+0x78], UR4 ;  /* 0x0000780407ff75b2 */ /* 0x0004640008000100 */
[----:B--2---:R-:W-:Y:S01]  /*07d0*/  NOP ;  /* 0x0000000000007918 */ /* 0x004fe20000000000 */
.L_x_10:
[----:B------:R-:W2:Y:S01]  /*07e0*/  SHFL.IDX PT, R2, R173, RZ, 0x1f ;  /* 0x00001fffad027589 */ /* 0x000ea200000e0000 */
[----:B------:R-:W-:Y:S01]  /*07f0*/  NOP ;  /* 0x0000000000007918 */ /* 0x000fe20000000000 */
[----:B--2---:R-:W-:-:S13]  /*0800*/  ISETP.NE.AND P0, PT, R2, 0x3, PT ;  /* 0x000000030200780c */ /* 0x004fda0003f05270 */
[----:B------:R-:W-:Y:S05]  /*0810*/  @P0 BRA `(.L_x_11) ;  /* 0x0000000000300947 */ /* 0x000fea0003800000 */
[----:B-1----:R-:W1:Y:S01]  /*0820*/  S2UR UR5, SR_CgaCtaId ;  /* 0x00000000000579c3 */ /* 0x002e620000008800 */
        /* <DEDUP_REMOVED lines=8> */
[----:B-1----:R2:W1:Y:S01]  /*08b0*/  SYNCS.EXCH.64 URZ, [UR5+0x80], UR10 ;  /* 0x0000800a05ff75b2 */ /* 0x0024620008000100 */
[----:B------:R2:W1:Y:S02]  /*08c0*/  SYNCS.EXCH.64 URZ, [UR5+0x88], UR10 ;  /* 0x0000880a05ff75b2 */ /* 0x0004640008000100 */
[----:B--2---:R-:W-:Y:S01]  /*08d0*/  NOP ;  /* 0x0000000000007918 */ /* 0x004fe20000000000 */
.L_x_11:
[----:B------:R-:W2:Y:S01]  /*08e0*/  SHFL.IDX PT, R2, R173, RZ, 0x1f ;  /* 0x00001fffad027589 */ /* 0x000ea200000e0000 */
[----:B------:R-:W-:Y:S01]  /*08f0*/  NOP ;  /* 0x0000000000007918 */ /* 0x000fe20000000000 */
[----:B--2---:R-:W-:-:S13]  /*0900*/  ISETP.NE.AND P0, PT, R2, 0x4, PT ;  /* 0x000000040200780c */ /* 0x004fda0003f05270 */
[----:B------:R-:W-:Y:S05]  /*0910*/  @P0 BRA `(.L_x_12) ;  /* 0x00000000004c0947 */ /* 0x000fea0003800000 */
[----:B-1----:R-:W1:Y:S01]  /*0920*/  S2UR UR5, SR_CgaCtaId ;  /* 0x00000000000579c3 */ /* 0x002e620000008800 */
[----:B------:R-:W-:Y:S01]  /*0930*/  UMOV UR9, 0x100 ;  /* 0x0000010000097882 */ /* 0x000fe20000000000 */
[----:B------:R-:W-:Y:S01]  /*0940*/  UMOV UR7, 0x400 ;  /* 0x0000040000077882 */ /* 0x000fe20000000000 */
[----:B------:R-:W-:Y:S01]  /*0950*/  USEL UR9, UR9, 0xe0, UP2 ;  /* 0x000000e009097887 */ /* 0x000fe20009000000 */
[----:B------:R-:W-:Y:S01]  /*0960*/  UMOV UR4, 0x1 ;  /* 0x0000000100047882 */ /* 0x000fe20000000000 */
[----:B------:R-:W-:Y:S01]  /*0970*/  ELECT P0, URZ, PT ;  /* 0x0000000000ff782f */ /* 0x000fe20003800000 */
[----:B------:R-:W-:-:S04]  /*0980*/  UIADD3 UR10, UPT, UPT, -UR4, 0x100000, URZ ;  /* 0x00100000040a7890 */ /* 0x000fc8000fffe1ff */
[----:B------:R-:W-:Y:S02]  /*0990*/  USHF.L.U32 UR11, UR10, 0xb, URZ ;  /* 0x0000000b0a0b7899 */ /* 0x000fe400080006ff */
[----:B------:R-:W-:Y:S02]  /*09a0*/  USHF.L.U32 UR10, UR10, 0x1, URZ ;  /* 0x000000010a0a7899 */ /* 0x000fe400080006ff */
[----:B------:R-:W-:-:S04]  /*09b0*/  UIADD3 UR12, UPT, UPT, -UR9, 0x100000, URZ ;  /* 0x00100000090c7890 */ /* 0x000fc8000fffe1ff */
[----:B------:R-:W-:Y:S02]  /*09c0*/  USHF.L.U32 UR13, UR12, 0xb, URZ ;  /* 0x0000000b0c0d7899 */ /* 0x000fe400080006ff */
[----:B------:R-:W-:Y:S02]  /*09d0*/  USHF.L.U32 UR12, UR12, 0x1, URZ ;  /* 0x000000010c0c7899 */ /* 0x000fe400080006ff */
[----:B-1----:R-:W-:Y:S01]  /*09e0*/  ULEA UR5, UR5, UR7, 0x18 ;  /* 0x0000000705057291 */ /* 0x002fe2000f8ec0ff */
[----:B------:R-:W1:Y:S11]  /*09f0*/  FENCE.VIEW.ASYNC.S ;  /* 0x00000000000073c6 */ /* 0x000e760000000000 */
[----:B-1----:R2:W1:Y:S01]  /*0a00*/  SYNCS.EXCH.64 URZ, [UR5+0x90], UR10 ;  /* 0x0000900a05ff75b2 */ /* 0x0024620008000100 */
[----:B------:R2:W1:Y:S01]  /*0a10*/  SYNCS.EXCH.64 URZ, [UR5+0xa0], UR12 ;  /* 0x0000a00c05ff75b2 */ /* 0x0004620008000100 */
[----:B------:R2:W1:Y:S01]  /*0a20*/  SYNCS.EXCH.64 URZ, [UR5+0x98], UR10 ;  /* 0x0000980a05ff75b2 */ /* 0x0004620008000100 */
[----:B------:R2:W1:Y:S02]  /*0a30*/  SYNCS.EXCH.64 URZ, [UR5+0xa8], UR12 ;  /* 0x0000a80c05ff75b2 */ /* 0x0004640008000100 */
[----:B--2---:R-:W-:Y:S01]  /*0a40*/  NOP ;  /* 0x0000000000007918 */ /* 0x004fe20000000000 */
.L_x_12:
        /* <DEDUP_REMOVED lines=20> */
[----:B------:R2:W1:Y:S01]  /*0b90*/  SYNCS.EXCH.64 URZ, [UR7+0xd8], UR4 ;  /* 0x0000d80407ff75b2 */ /* 0x0004620008000100 */
[----:B------:R2:W1:Y:S01]  /*0ba0*/  SYNCS.EXCH.64 URZ, [UR7+0xc0], UR10 ;  /* 0x0000c00a07ff75b2 */ /* 0x0004620008000100 */
[----:B------:R2:W1:Y:S01]  /*0bb0*/  SYNCS.EXCH.64 URZ, [UR7+0xe0], UR4 ;  /* 0x0000e00407ff75b2 */ /* 0x0004620008000100 */
[----:B------:R2:W1:Y:S01]  /*0bc0*/  SYNCS.EXCH.64 URZ, [UR7+0xc8], UR10 ;  /* 0x0000c80a07ff75b2 */ /* 0x0004620008000100 */
[----:B------:R2:W1:Y:S02]  /*0bd0*/  SYNCS.EXCH.64 URZ, [UR7+0xe8], UR4 ;  /* 0x0000e80407ff75b2 */ /* 0x0004640008000100 */
[----:B--2---:R-:W-:Y:S01]  /*0be0*/  NOP ;  /* 0x0000000000007918 */ /* 0x004fe20000000000 */
.L_x_13:
        /* <DEDUP_REMOVED lines=18> */
.L_x_14:
[----:B-1----:R-:W1:Y:S01]  /*0d10*/  S2UR UR5, SR_CTAID.X ;  /* 0x00000000000579c3 */ /* 0x002e620000002500 */
[----:B------:R-:W-:-:S05]  /*0d20*/  CS2R.32 R170, SR_CgaSize ;  /* 0x0000000000aa7805 */ /* 0x000fca0000008a00 */
[----:B------:R-:W-:-:S05]  /*0d30*/  IMAD R170, R170, -0xa0, RZ ;  /* 0xffffff60aaaa7824 */ /* 0x000fca00078e02ff */
[----:B------:R-:W-:-:S14]  /*0d40*/  R2UR UR9, R170 ;  /* 0x00000000aa0972ca */ /* 0x000fdc00000e0000 */
[----:B------:R-:W2:Y:S01]  /*0d50*/  LDCU UR9, c[0x0][UR9+0x2b0] ;  /* 0x00005600090977ac */ /* 0x000ea20008000800 */
[----:B------:R-:W-:Y:S01]  /*0d60*/  NOP ;  /* 0x0000000000007918 */ /* 0x000fe20000000000 */
[----:B------:R-:W-:-:S05]  /*0d70*/  CS2R.32 R170, SR_CgaSize ;  /* 0x0000000000aa7805 */ /* 0x000fca0000008a00 */
[----:B------:R-:W-:-:S05]  /*0d80*/  IMAD R170, R170, -0xa0, RZ ;  /* 0xffffff60aaaa7824 */ /* 0x000fca00078e02ff */
[----:B------:R-:W-:-:S14]  /*0d90*/  R2UR UR7, R170 ;  /* 0x00000000aa0772ca */ /* 0x000fdc00000e0000 */
[----:B------:R-:W3:Y:S01]  /*0da0*/  LDCU UR7, c[0x0][UR7+0x2b4] ;  /* 0x00005680070777ac */ /* 0x000ee20008000800 */
[----:B------:R-:W4:Y:S08]  /*0db0*/  S2UR UR4, SR_CTAID.Y ;  /* 0x00000000000479c3 */ /* 0x000f300000002600 */
[----:B------:R-:W3:Y:S01]  /*0dc0*/  LDC R9, c[0x0][0xb24] ;  /* 0x0002c900ff097b82 */ /* 0x000ee20000000800 */
[----:B-1----:R-:W-:-:S02]  /*0dd0*/  I2FP.F32.U32 R5, UR5 ;  /* 0x0000000500057c45 */ /* 0x002fc40008201000 */
[----:B------:R-:W-:-:S05]  /*0de0*/  CS2R.32 R3, SR_CgaSize ;  /* 0x0000000000037805 */ /* 0x000fca0000008a00 */
[----:B------:R-:W-:-:S06]  /*0df0*/  IMAD R3, R3, -0xa0, RZ ;  /* 0xffffff6003037824 */ /* 0x000fcc00078e02ff */
[----:B------:R-:W1:Y:S01]  /*0e00*/  LDC R3, c[0x0][R3+0x2a0] ;  /* 0x0000a80003037b82 */ /* 0x000e620000000800 */
[----:B------:R-:W-:Y:S01]  /*0e10*/  MOV R21, UR5 ;  /* 0x0000000500157c02 */ /* 0x000fe20008000f00 */
[----:B--2---:R-:W-:Y:S01]  /*0e20*/  FMUL R5, R5, UR9 ;  /* 0x0000000905057c20 */ /* 0x004fe20008400000 */
[----:B----4-:R-:W-:Y:S02]  /*0e30*/  I2FP.F32.U32 R4, UR4 ;  /* 0x0000000400047c45 */ /* 0x010fe40008201000 */
[----:B------:R-:W-:-:S05]  /*0e40*/  CS2R.32 R2, SR_CgaSize ;  /* 0x0000000000027805 */ /* 0x000fca0000008a00 */
[----:B------:R-:W-:-:S06]  /*0e50*/  IMAD R2, R2, -0xa0, RZ ;  /* 0xffffff6002027824 */ /* 0x000fcc00078e02ff */
[----:B------:R-:W2:Y:S01]  /*0e60*/  LDC R2, c[0x0][R2+0x2a4] ;  /* 0x0000a90002027b82 */ /* 0x000ea20000000800 */
[----:B------:R-:W4:Y:S01]  /*0e70*/  F2I.U32.TRUNC.NTZ R170, R5 ;  /* 0x0000000500aa7305 */ /* 0x000f22000020f000 */
[----:B------:R-:W-:Y:S01]  /*0e80*/  MOV R20, UR4 ;  /* 0x0000000400147c02 */ /* 0x000fe20008000f00 */
[----:B---3--:R-:W-:-:S05]  /*0e90*/  FMUL R4, R4, UR7 ;  /* 0x0000000704047c20 */ /* 0x008fca0008400000 */
[----:B------:R-:W-:Y:S01]  /*0ea0*/  BAR.SYNC.DEFER_BLOCKING 0x0 ;  /* 0x0000000000007b1d */ /* 0x000fe20000010000 */
[----:B------:R-:W-:-:S05]  /*0eb0*/  ISETP.GE.AND P0, PT, R9, 0x1, PT ;  /* 0x000000010900780c */ /* 0x000fca0003f06270 */
[----:B------:R-:W3:Y:S02]  /*0ec0*/  F2I.U32.TRUNC.NTZ R147, R4 ;  /* 0x0000000400937305 */ /* 0x000ee4000020f000 */
[----:B------:R-:W2:Y:S01]  /*0ed0*/  S2UR UR36, SR_CTAID.Z ;  /* 0x00000000002479c3 */ /* 0x000ea20000002700 */
[----:B----4-:R-:W-:-:S05]  /*0ee0*/  IADD3 R170, PT, PT, -R170, RZ, RZ ;  /* 0x000000ffaaaa7210 */ /* 0x010fca0007ffe1ff */
[----:B-1----:R-:W-:Y:S01]  /*0ef0*/  IMAD R170, R3, R170, UR5 ;  /* 0x0000000503aa7e24 */ /* 0x002fe2000f8e02aa */
[----:B---3--:R-:W-:-:S05]  /*0f00*/  IADD3 R147, PT, PT, -R147, RZ, RZ ;  /* 0x000000ff93937210 */ /* 0x008fca0007ffe1ff */
[----:B--2---:R-:W-:Y:S01]  /*0f10*/  IMAD R147, R2, R147, UR4 ;  /* 0x0000000402937e24 */ /* 0x004fe2000f8e0293 */
[----:B------:R-:W-:Y:S06]  /*0f20*/  @!P0 BRA `(.L_x_15) ;  /* 0x0000000000b88947 */ /* 0x000fec0003800000 */
[----:B------:R-:W1:Y:S01]  /*0f30*/  LDC.64 R4, c[0x0][0xb18] ;  /* 0x0002c600ff047b82 */ /* 0x000e620000000a00 */
[----:B------:R-:W-:-:S07]  /*0f40*/  ISETP.NE.AND P0, PT, R9, 0x1, PT ;  /* 0x000000010900780c */ /* 0x000fce0003f05270 */
[----:B------:R-:W2:Y:S08]  /*0f50*/  LDC R10, c[0x0][0xb0c] ;  /* 0x0002c300ff0a7b82 */ /* 0x000eb00000000800 */
[----:B------:R-:W3:Y:S08]  /*0f60*/  LDC R11, c[0x0][0x370] ;  /* 0x0000dc00ff0b7b82 */ /* 0x000ef00000000800 */
[----:B------:R-:W4:Y:S01]  /*0f70*/  LDC R12, c[0x0][0x374] ;  /* 0x0000dd00ff0c7b82 */ /* 0x000f220000000800 */
[----:B-1----:R-:W-:-:S07]  /*0f80*/  ISETP.NE.AND P1, PT, R4, 0x1, PT ;  /* 0x000000010400780c */ /* 0x002fce0003f25270 */
[----:B------:R-:W3:Y:S01]  /*0f90*/  LDC.64 R6, c[0x0][0xb10] ;  /* 0x0002c400ff067b82 */ /* 0x000ee20000000a00 */
[----:B--2---:R-:W-:-:S07]  /*0fa0*/  ISETP.NE.AND P2, PT, R10, 0x1, PT ;  /* 0x000000010a00780c */ /* 0x004fce0003f45270 */
[----:B------:R-:W1:Y:S08]  /*0fb0*/  LDC R8, c[0x0][0xb20] ;  /* 0x0002c800ff087b82 */ /* 0x000e700000000800 */
[----:B------:R-:W2:Y:S01]  /*0fc0*/  LDC.64 R2, c[0x0][0xb28] ;  /* 0x0002ca00ff027b82 */ /* 0x000ea20000000a00 */
[----:B----4-:R-:W-:-:S04]  /*0fd0*/  IMAD.HI.U32 R13, R12, R5, RZ ;  /* 0x000000050c0d7227 */ /* 0x010fc800078e00ff */
[----:B------:R-:W-:-:S04]  /*0fe0*/  IMAD.HI.U32 R5, R20, R5, RZ ;  /* 0x0000000514057227 */ /* 0x000fc800078e00ff */
[----:B---3--:R-:W-:-:S04]  /*0ff0*/  IMAD.HI.U32 R14, R11, R6, RZ ;  /* 0x000000060b0e7227 */ /* 0x008fc800078e00ff */
[C---:B------:R-:W-:Y:S01]  /*1000*/  IMAD.HI.U32 R16, R21.reuse, R6, RZ ;  /* 0x0000000615107227 */ /* 0x040fe200078e00ff */
[-C--:B------:R-:W-:Y:S02]  /*1010*/  @P2 SHF.R.U32.HI R11, RZ, R7.reuse, R14 ;  /* 0x00000007ff0b2219 */ /* 0x080fe4000001160e */
[-C--:B-1----:R-:W-:Y:S02]  /*1020*/  @P1 SHF.R.U32.HI R12, RZ, R8.reuse, R13 ;  /* 0x00000008ff0c1219 */ /* 0x082fe4000001160d */
[----:B------:R-:W-:Y:S02]  /*1030*/  SHF.R.U32.HI R5, RZ, R8, R5 ;  /* 0x00000008ff057219 */ /* 0x000fe40000011605 */
[----:B------:R-:W-:Y:S02]  /*1040*/  SHF.R.U32.HI R16, RZ, R7, R16 ;  /* 0x00000007ff107219 */ /* 0x000fe40000011610 */
[----:B------:R-:W-:Y:S01]  /*1050*/  SEL R5, R20, R5, !P1 ;  /* 0x0000000514057207 */ /* 0x000fe20004800000 */
[----:B--2---:R-:W-:Y:S01]  /*1060*/  IMAD.HI.U32 R14, R12, R2, RZ ;  /* 0x000000020c0e7227 */ /* 0x004fe200078e00ff */
[----:B------:R-:W-:-:S02]  /*1070*/  SEL R7, R21, R16, !P2 ;  /* 0x0000001015077207 */ /* 0x000fc40005000000 */
[----:B------:R-:W-:Y:S01]  /*1080*/  IADD3 R13, PT, PT, -R5, RZ, RZ ;  /* 0x000000ff050d7210 */ /* 0x000fe20007ffe1ff */
[----:B------:R-:W-:Y:S01]  /*1090*/  IMAD.HI.U32 R6, R11, R2, RZ ;  /* 0x000000020b067227 */ /* 0x000fe200078e00ff */
[----:B------:R-:W-:-:S03]  /*10a0*/  @P0 SHF.R.U32.HI R12, RZ, R3, R14 ;  /* 0x00000003ff0c0219 */ /* 0x000fc6000001160e */
[----:B------:R-:W-:Y:S01]  /*10b0*/  IMAD R13, R4, R13, R20 ;  /* 0x0000000d040d7224 */ /* 0x000fe200078e0214 */
[----:B------:R-:W-:Y:S01]  /*10c0*/  @P0 SHF.R.U32.HI R11, RZ, R3, R6 ;  /* 0x00000003ff0b0219 */ /* 0x000fe20000011606 */
[----:B------:R-:W-:-:S04]  /*10d0*/  IMAD R12, R12, R9, RZ ;  /* 0x000000090c0c7224 */ /* 0x000fc800078e02ff */
[----:B------:R-:W-:Y:S01]  /*10e0*/  IMAD R6, R11, R9, RZ ;  /* 0x000000090b067224 */ /* 0x000fe200078e02ff */
[----:B------:R-:W-:-:S04]  /*10f0*/  ISETP.GE.AND P1, PT, R5, R12, PT ;  /* 0x0000000c0500720c */ /* 0x000fc80003f26270 */
[----:B------:R-:W-:Y:S01]  /*1100*/  ISETP.GE.OR P1, PT, R7, R6, P1 ;  /* 0x000000060700720c */ /* 0x000fe20000f26670 */
[----:B------:R-:W-:-:S05]  /*1110*/  IMAD.HI.U32 R6, R5, R2, RZ ;  /* 0x0000000205067227 */ /* 0x000fca00078e00ff */
[----:B------:R-:W-:-:S04]  /*1120*/  SHF.R.U32.HI R6, RZ, R3, R6 ;  /* 0x00000003ff067219 */ /* 0x000fc80000011606 */
[----:B------:R-:W-:-:S03]  /*1130*/  SEL R6, R5, R6, !P0 ;  /* 0x0000000605067207 */ /* 0x000fc60004000000 */
[----:B------:R-:W-:Y:S01]  /*1140*/  @!P1 IMAD.HI.U32 R8, R7, R2, RZ ;  /* 0x0000000207089227 */ /* 0x000fe200078e00ff */
[----:B------:R-:W-:-:S04]  /*1150*/  IADD3 R2, PT, PT, -R6, RZ, RZ ;  /* 0x000000ff06027210 */ /* 0x000fc80007ffe1ff */
[----:B------:R-:W-:Y:S01]  /*1160*/  @!P1 SHF.R.U32.HI R8, RZ, R3, R8 ;  /* 0x00000003ff089219 */ /* 0x000fe20000011608 */
[----:B------:R-:W-:-:S03]  /*1170*/  IMAD R2, R9, R2, R5 ;  /* 0x0000000209027224 */ /* 0x000fc600078e0205 */
[----:B------:R-:W-:-:S05]  /*1180*/  @!P1 SEL R3, R7, R8, !P0 ;  /* 0x0000000807039207 */ /* 0x000fca0004000000 */
[--C-:B------:R-:W-:Y:S02]  /*1190*/  @!P1 IMAD.IADD R6, R6, 0x1, -R3.reuse ;  /* 0x0000000106069824 */ /* 0x100fe400078e0a03 */
[----:B------:R-:W-:Y:S01]  /*11a0*/  @!P1 IMAD R3, R2, R11, R3 ;  /* 0x0000000b02039224 */ /* 0x000fe200078e0203 */
[----:B------:R-:W-:Y:S01]  /*11b0*/  IADD3 R2, PT, PT, -R7, RZ, RZ ;  /* 0x000000ff07027210 */ /* 0x000fe20007ffe1ff */
[----:B------:R-:W-:Y:S02]  /*11c0*/  @!P1 IMAD R5, R6, R9, R7 ;  /* 0x0000000906059224 */ /* 0x000fe400078e0207 */
[----:B------:R-:W-:Y:S02]  /*11d0*/  @!P1 IMAD.MOV.U32 R7, RZ, RZ, R3 ;  /* 0x000000ffff079224 */ /* 0x000fe400078e0003 */
[----:B------:R-:W-:Y:S02]  /*11e0*/  IMAD R2, R10, R2, R21 ;  /* 0x000000020a027224 */ /* 0x000fe400078e0215 */
[----:B------:R-:W-:-:S02]  /*11f0*/  IMAD R20, R5, R4, R13 ;  /* 0x0000000405147224 */ /* 0x000fc400078e020d */
[----:B------:R-:W-:Y:S02]  /*1200*/  IMAD R21, R7, R10, R2 ;  /* 0x0000000a07157224 */ /* 0x000fe400078e0202 */
.L_x_15:
[----:B------:R-:W1:Y:S01]  /*1210*/  LDCU UR4, c[0x0][0xb30] ;  /* 0x00016600ff0477ac */ /* 0x000e620008000800 */
[----:B------:R-:W2:Y:S08]  /*1220*/  S2UR UR37, SR_CgaCtaId ;  /* 0x00000000002579c3 */ /* 0x000eb00000008800 */
[----:B------:R-:W3:Y:S01]  /*1230*/  LDC R72, c[0x0][0xb24] ;  /* 0x0002c900ff487b82 */ /* 0x000ee20000000800 */
[----:B-1----:R-:W-:-:S09]  /*1240*/  UISETP.NE.AND UP1, UPT, UR4, 0x1, UPT ;  /* 0x000000010400788c */ /* 0x002fd2000bf25270 */
[----:B--2---:R-:W-:Y:S05]  /*1250*/  BRA.U UP1, `(.L_x_16) ;  /* 0x0000000101407547 */ /* 0x004fea000b800000 */
[----:B------:R-:W1:Y:S08]  /*1260*/  LDC.64 R4, c[0x0][0xb10] ;  /* 0x0002c400ff047b82 */ /* 0x000e700000000a00 */
[----:B------:R-:W2:Y:S08]  /*1270*/  LDC.64 R2, c[0x0][0xb18] ;  /* 0x0002c600ff027b82 */ /* 0x000eb00000000a00 */
[----:B------:R-:W4:Y:S08]  /*1280*/  LDC R6, c[0x0][0xb20] ;  /* 0x0002c800ff067b82 */ /* 0x000f300000000800 */
[----:B------:R-:W3:Y:S01]  /*1290*/  LDC R8, c[0x0][0xb0c] ;  /* 0x0002c300ff087b82 */ /* 0x000ee20000000800 */
[----:B-1----:R-:W-:-:S05]  /*12a0*/  IMAD.HI.U32 R4, R21, R4, RZ ;  /* 0x0000000415047227 */ /* 0x002fca00078e00ff */
[----:B------:R-:W-:Y:S01]  /*12b0*/  SHF.R.U32.HI R4, RZ, R5, R4 ;  /* 0x00000005ff047219 */ /* 0x000fe20000011604 */
[----:B--2---:R-:W-:Y:S01]  /*12c0*/  IMAD.HI.U32 R3, R20, R3, RZ ;  /* 0x0000000314037227 */ /* 0x004fe200078e00ff */
[----:B------:R-:W-:-:S04]  /*12d0*/  ISETP.NE.AND P0, PT, R2, 0x1, PT ;  /* 0x000000010200780c */ /* 0x000fc80003f05270 */
[----:B----4-:R-:W-:-:S04]  /*12e0*/  SHF.R.U32.HI R3, RZ, R6, R3 ;  /* 0x00000006ff037219 */ /* 0x010fc80000011603 */
[----:B------:R-:W-:Y:S02]  /*12f0*/  SEL R3, R20, R3, !P0 ;  /* 0x0000000314037207 */ /* 0x000fe40004000000 */
[----:B---3--:R-:W-:-:S04]  /*1300*/  ISETP.NE.AND P1, PT, R8, 0x1, PT ;  /* 0x000000010800780c */ /* 0x008fc80003f25270 */
[----:B------:R-:W-:-:S05]  /*1310*/  SEL R4, R21, R4, !P1 ;  /* 0x0000000415047207 */ /* 0x000fca0004800000 */
[----:B------:R-:W-:Y:S02]  /*1320*/  IMAD.IADD R5, R3, 0x1, -R4 ;  /* 0x0000000103057824 */ /* 0x000fe400078e0a04 */
[----:B------:R-:W-:Y:S02]  /*1330*/  IMAD.IADD R3, R4, 0x1, -R3 ;  /* 0x0000000104037824 */ /* 0x000fe400078e0a03 */
[----:B------:R-:W-:Y:S02]  /*1340*/  IMAD R21, R5, R8, R21 ;  /* 0x0000000805157224 */ /* 0x000fe400078e0215 */
[----:B------:R-:W-:-:S07]  /*1350*/  IMAD R20, R3, R2, R20 ;  /* 0x0000000203147224 */ /* 0x000fce00078e0214 */
.L_x_16:
[----:B------:R-:W-:Y:S01]  /*1360*/  BAR.SYNC.DEFER_BLOCKING 0x0 ;  /* 0x0000000000007b1d */ /* 0x000fe20000010000 */
[----:B------:R-:W-:Y:S01]  /*1370*/  UISETP.NE.AND UP1, UPT, UR8, 0x2, UPT ;  /* 0x000000020800788c */ /* 0x000fe2000bf25270 */
[----:B------:R-:W-:Y:S02]  /*1380*/  ISETP.NE.OR P5, PT, R0, 0x2, !P5 ;  /* 0x000000020000780c */ /* 0x000fe40006fa5670 */
[----:B------:R-:W-:-:S06]  /*1390*/  LOP3.LUT R2, R189, 0x1f, RZ, 0xc0, !PT ;  /* 0x0000001fbd027812 */ /* 0x000fcc00078ec0ff */
[----:B------:R-:W-:Y:S05]  /*13a0*/  BRA.U UP1, `(.L_x_17) ;  /* 0x00000011019c7547 */ /* 0x000fea000b800000 */
[----:B------:R-:W1:Y:S01]  /*13b0*/  LDCU UR13, c[0x0][0x38c] ;  /* 0x00007180ff0d77ac */ /* 0x000e620008000800 */
[----:B------:R-:W2:Y:S01]  /*13c0*/  LDC R9, c[0x0][0x370] ;  /* 0x0000dc00ff097b82 */ /* 0x000ea20000000800 */
[----:B------:R-:W-:Y:S01]  /*13d0*/  PLOP3.LUT P1, PT, PT, PT, UP2, 0x80, 0x8 ;  /* 0x000000000008781c */ /* 0x000fe20003f2f028 */
[----:B------:R-:W-:Y:S01]  /*13e0*/  IMAD.MOV.U32 R15, RZ, RZ, 0x1 ;  /* 0x00000001ff0f7424 */ /* 0x000fe200078e00ff */
[----:B------:R-:W-:Y:S01]  /*13f0*/  ISETP.EQ.OR P4, PT, R2, RZ, P5 ;  /* 0x000000ff0200720c */ /* 0x000fe20002f82670 */
[----:B------:R-:W-:Y:S01]  /*1400*/  IMAD.MOV.U32 R14, RZ, RZ, RZ ;  /* 0x000000ffff0e7224 */ /* 0x000fe200078e00ff */
[----:B------:R-:W-:Y:S02]  /*1410*/  PLOP3.LUT P1, PT, P1, PT, PT, 0x8, 0x80 ;  /* 0x000000000080781c */ /* 0x000fe40000f2e170 */
[----:B------:R-:W-:Y:S01]  /*1420*/  CS2R R12, SRZ ;  /* 0x00000000000c7805 */ /* 0x000fe2000001ff00 */
[----:B------:R-:W-:Y:S01]  /*1430*/  IMAD.MOV.U32 R10, RZ, RZ, 0x1 ;  /* 0x00000001ff0a7424 */ /* 0x000fe200078e00ff */
[----:B------:R-:W4:Y:S01]  /*1440*/  LDC R0, c[0x0][0x374] ;  /* 0x0000dd00ff007b82 */ /* 0x000f220000000800 */
[----:B------:R-:W2:Y:S01]  /*1450*/  LDCU.64 UR22, c[0x0][0x348] ;  /* 0x00006900ff1677ac */ /* 0x000ea20008000a00 */
[----:B------:R-:W-:Y:S01]  /*1460*/  UMOV UR6, URZ ;  /* 0x000000ff00067c82 */ /* 0x000fe20008000000 */
[----:B-1----:R-:W-:-:S04]  /*1470*/  UIADD3 UR5, UPT, UPT, UR13, 0x3f, URZ ;  /* 0x0000003f0d057890 */ /* 0x002fc8000fffe0ff */
[----:B------:R-:W-:-:S04]  /*1480*/  USHF.R.S32.HI UR4, URZ, 0x1f, UR5 ;  /* 0x0000001fff047899 */ /* 0x000fc80008011405 */
[----:B------:R-:W-:-:S04]  /*1490*/  ULEA.HI UR4, UR4, UR5, URZ, 0x6 ;  /* 0x0000000504047291 */ /* 0x000fc8000f8f30ff */
[----:B------:R-:W-:Y:S02]  /*14a0*/  USHF.R.S32.HI UR15, URZ, 0x6, UR4 ;  /* 0x00000006ff0f7899 */ /* 0x000fe40008011404 */
[----:B------:R-:W-:Y:S02]  /*14b0*/  UIADD3 UR4, UPT, UPT, UR13, -0x1, URZ ;  /* 0xffffffff0d047890 */ /* 0x000fe4000fffe0ff */
[----:B------:R-:W-:Y:S02]  /*14c0*/  UISETP.LT.U32.AND UP0, UPT, UR15, 0x6, UPT ;  /* 0x000000060f00788c */ /* 0x000fe4000bf01070 */
[----:B------:R-:W-:Y:S02]  /*14d0*/  UISETP.GE.U32.AND UP1, UPT, UR4, -0x7f, UPT ;  /* 0xffffff810400788c */ /* 0x000fe4000bf26070 */
[----:B------:R-:W-:Y:S02]  /*14e0*/  USEL UR14, UR15, 0x6, UP0 ;  /* 0x000000060f0e7887 */ /* 0x000fe40008000000 */
[----:B------:R-:W-:-:S02]  /*14f0*/  UIADD3 UR13, UPT, UPT, UR13, 0x7e, URZ ;  /* 0x0000007e0d0d7890 */ /* 0x000fc4000fffe0ff */
[----:B------:R-:W-:Y:S02]  /*1500*/  UIADD3 UR5, UPT, UPT, UR14, -0x1, URZ ;  /* 0xffffffff0e057890 */ /* 0x000fe4000fffe0ff */
[----:B------:R-:W-:-:S03]  /*1510*/  UIADD3 UR7, UPT, UPT, UR15, -UR14, URZ ;  /* 0x8000000e0f077290 */ /* 0x000fc6000fffe0ff */
[----:B------:R-:W-:-:S04]  /*1520*/  @UP1 UIADD3 UR5, UPT, UPT, UR14, URZ, URZ ;  /* 0x000000ff0e051290 */ /* 0x000fc8000fffe0ff */
[----:B--2---:R-:W-:-:S12]  /*1530*/  UIADD3 UR5, UPT, UPT, UR5, 0x1, URZ ;  /* 0x0000000105057890 */ /* 0x004fd8000fffe0ff */
.L_x_35:
[----:B------:R-:W-:Y:S01]  /*1540*/  UISETP.NE.AND UP0, UPT, UR37, URZ, UPT ;  /* 0x000000ff2500728c */ /* 0x000fe2000bf05270 */
[----:B------:R-:W1:Y:S08]  /*1550*/  S2UR UR37, SR_CgaCtaId ;  /* 0x00000000002579c3 */ /* 0x000e700000008800 */
[----:B------:R-:W-:Y:S05]  /*1560*/  BRA.U UP0, `(.L_x_18) ;  /* 0x0000000100347547 */ /* 0x000fea000b800000 */
[----:B------:R-:W2:Y:S01]  /*1570*/  S2R R2, SR_CgaCtaId ;  /* 0x0000000000027919 */ /* 0x000ea20000008800 */
[----:B------:R-:W-:-:S04]  /*1580*/  MOV R3, 0x400 ;  /* 0x0000040000037802 */ /* 0x000fc80000000f00 */
[----:B--2---:R-:W-:Y:S02]  /*1590*/  LEA R3, R2, R3, 0x18 ;  /* 0x0000000302037211 */ /* 0x004fe400078ec0ff */
[----:B------:R-:W-:-:S03]  /*15a0*/  SHF.L.U32 R2, R10, 0x1f, RZ ;  /* 0x0000001f0a027819 */ /* 0x000fc600000006ff */
[----:B------:R-:W-:-:S04]  /*15b0*/  IMAD R3, R12, 0x8, R3 ;  /* 0x000000080c037824 */ /* 0x000fc800078e0203 */
[----:B------:R-:W2:Y:S02]  /*15c0*/  SYNCS.PHASECHK.TRANS64.TRYWAIT P0, [R3+URZ+0x100], R2 ;  /* 0x00010002030075a7 */ /* 0x000ea400080011ff */
[----:B--2---:R-:W-:Y:S05]  /*15d0*/  @!P0 BRA `(.L_x_19) ;  /* 0x0000006c00248947 */ /* 0x004fea0003800000 */
.L_x_108:
[----:B------:R-:W-:Y:S01]  /*15e0*/  VIADD R12, R12, 0x1 ;  /* 0x000000010c0c7836 */ /* 0x000fe20000000000 */
[----:B------:R2:W-:Y:S04]  /*15f0*/  SYNCS.ARRIVE.TRANS64.A1T0 RZ, [R3+URZ+0xf0], RZ ;  /* 0x0000f0ff03ff79a7 */ /* 0x0005e800081000ff */
[----:B------:R-:W-:-:S04]  /*1600*/  ISETP.NE.AND P0, PT, R12, 0x2, PT ;  /* 0x000000020c00780c */ /* 0x000fc80003f05270 */
[----:B------:R-:W-:Y:S02]  /*1610*/  SEL R12, R12, RZ, P0 ;  /* 0x000000ff0c0c7207 */ /* 0x000fe40000000000 */
[----:B--2---:R-:W-:-:S04]  /*1620*/  SEL R3, RZ, 0x1, P0 ;  /* 0x00000001ff037807 */ /* 0x004fc80000000000 */
[----:B------:R-:W-:-:S07]  /*1630*/  LOP3.LUT R10, R10, R3, RZ, 0x3c, !PT ;  /* 0x000000030a0a7212 */ /* 0x000fce00078e3cff */
.L_x_18:
[----:B------:R-:W-:Y:S01]  /*1640*/  UMOV UR4, 0x400 ;  /* 0x0000040000047882 */ /* 0x000fe20000000000 */
[----:B------:R-:W-:Y:S01]  /*1650*/  SHF.L.U32 R2, R15, 0x1f, RZ ;  /* 0x0000001f0f027819 */ /* 0x000fe200000006ff */
[----:B-1----:R-:W-:Y:S01]  /*1660*/  ULEA UR4, UR37, UR4, 0x18 ;  /* 0x0000000425047291 */ /* 0x002fe2000f8ec0ff */
[----:B------:R-:W-:Y:S01]  /*1670*/  R2UR UR35, R21 ;  /* 0x00000000152372ca */ /* 0x000fe200000e0000 */
[----:B------:R-:W-:Y:S01]  /*1680*/  UISETP.GE.U32.AND UP0, UPT, UR13, 0x7f, UPT ;  /* 0x0000007f0d00788c */ /* 0x000fe2000bf06070 */
[----:B------:R-:W-:Y:S01]  /*1690*/  R2UR UR11, R20 ;  /* 0x00000000140b72ca */ /* 0x000fe200000e0000 */
[----:B------:R-:W-:Y:S01]  /*16a0*/  ULEA UR8, UR6, UR4, 0x3 ;  /* 0x0000000406087291 */ /* 0x000fe2000f8e18ff */
[----:B------:R-:W-:-:S08]  /*16b0*/  UMOV UR24, URZ ;  /* 0x000000ff00187c82 */ /* 0x000fd00008000000 */
[----:B------:R1:W2:Y:S01]  /*16c0*/  SYNCS.PHASECHK.TRANS64.TRYWAIT P0, [UR8+0x30], R2 ;  /* 0x00003002ff0075a7 */ /* 0x0002a20008001108 */
[----:B------:R-:W-:Y:S02]  /*16d0*/  USHF.L.U32 UR35, UR35, 0x7, URZ ;  /* 0x0000000723237899 */ /* 0x000fe400080006ff */
[----:B------:R-:W-:Y:S01]  /*16e0*/  USHF.L.U32 UR11, UR11, 0x7, URZ ;  /* 0x000000070b0b7899 */ /* 0x000fe200080006ff */
[----:B------:R-:W-:Y:S11]  /*16f0*/  BRA.U !UP0, `(.L_x_20) ;  /* 0x0000000108a47547 */ /* 0x000ff6000b800000 */
[----:B------:R-:W-:Y:S01]  /*1700*/  UMOV UR16, URZ ;  /* 0x000000ff00107c82 */ /* 0x000fe20008000000 */
[----:B------:R-:W-:-:S05]  /*1710*/  UMOV UR17, UR6 ;  /* 0x0000000600117c82 */ /* 0x000fca0008000000 */
.L_x_25:
[----:B-1----:R-:W-:Y:S01]  /*1720*/  ULEA UR33, UR17, UR4, 0x3 ;  /* 0x0000000411217291 */ /* 0x002fe2000f8e18ff */
[----:B--2---:R-:W-:Y:S01]  /*1730*/  @!P5 MOV R3, 0x4000 ;  /* 0x000040000003d802 */ /* 0x004fe20000000f00 */
[----:B--2---:R-:W-:Y:S10]  /*1740*/  @P0 BRA `(.L_x_21) ;  /* 0x00000000000c0947 */ /* 0x004ff40003800000 */
[----:B------:R-:W-:-:S04]  /*1750*/  SHF.L.U32 R5, R15, 0x1f, RZ ;  /* 0x0000001f0f057819 */ /* 0x000fc800000006ff */
[----:B------:R-:W2:Y:S02]  /*1760*/  SYNCS.PHASECHK.TRANS64.TRYWAIT P0, [UR33+0x30], R5 ;  /* 0x00003005ff0075a7 */ /* 0x000ea40008001121 */
[----:B--2---:R-:W-:Y:S05]  /*1770*/  @!P0 BRA `(.L_x_22) ;  /* 0x0000006800d08947 */ /* 0x004fea0003800000 */
.L_x_21:
[----:B------:R2:W-:Y:S01]  /*1780*/  @!P5 SYNCS.ARRIVE.TRANS64 RZ, [UR33], R3 ;  /* 0x00000003ffffd9a7 */ /* 0x0005e20008000021 */
[----:B------:R-:W-:Y:S04]  /*1790*/  BSSY.RECONVERGENT B0, `(.L_x_23) ;  /* 0x0000003000007945 */ /* 0x000fe80003800200 */
[----:B------:R-:W-:Y:S05]  /*17a0*/  @P4 BRA `(.L_x_24) ;  /* 0x0000000000044947 */ /* 0x000fea0003800000 */
[----:B------:R-:W-:Y:S05]  /*17b0*/  BPT.TRAP 0x1 ;  /* 0x000000040000795c */ /* 0x000fea0000300000 */
.L_x_24:
[----:B------:R-:W-:Y:S05]  /*17c0*/  BSYNC.RECONVERGENT B0 ;  /* 0x0000000000007941 */ /* 0x000fea0003800200 */
.L_x_23:
[----:B------:R-:W-:Y:S02]  /*17d0*/  UIADD3 UR6, UPT, UPT, UR17, 0x1, URZ ;  /* 0x0000000111067890 */ /* 0x000fe4000fffe0ff */
[----:B------:R-:W-:Y:S02]  /*17e0*/  UIADD3 UR26, UP1, UPT, UR22, 0x80, URZ ;  /* 0x00000080161a7890 */ /* 0x000fe4000ff3e0ff */
[----:B------:R-:W-:Y:S02]  /*17f0*/  UISETP.NE.AND UP0, UPT, UR6, 0x6, UPT ;  /* 0x000000060600788c */ /* 0x000fe4000bf05270 */
[----:B------:R-:W-:Y:S02]  /*1800*/  USHF.L.U32 UR34, UR16, 0x6, URZ ;  /* 0x0000000610227899 */ /* 0x000fe400080006ff */
[----:B------:R-:W-:Y:S02]  /*1810*/  USEL UR9, URZ, 0x1, UP0 ;  /* 0x00000001ff097887 */ /* 0x000fe40008000000 */
[----:B------:R-:W-:-:S02]  /*1820*/  USEL UR6, UR6, URZ, UP0 ;  /* 0x000000ff06067287 */ /* 0x000fc40008000000 */
[----:B------:R-:W-:Y:S02]  /*1830*/  UIADD3 UR20, UP0, UPT, UR22, 0x180, URZ ;  /* 0x0000018016147890 */ /* 0x000fe4000ff1e0ff */
[----:B------:R-:W-:Y:S01]  /*1840*/  ULEA UR8, UR6, UR4, 0x3 ;  /* 0x0000000406087291 */ /* 0x000fe2000f8e18ff */
[----:B------:R-:W-:Y:S01]  /*1850*/  LOP3.LUT R15, R15, UR9, RZ, 0x3c, !PT ;  /* 0x000000090f0f7c12 */ /* 0x000fe2000f8e3cff */
[----:B------:R-:W-:Y:S02]  /*1860*/  UIADD3.X UR27, UPT, UPT, URZ, UR23, URZ, UP1, !UPT ;  /* 0x00000017ff1b7290 */ /* 0x000fe40008ffe4ff */
[----:B------:R-:W-:Y:S01]  /*1870*/  UIADD3.X UR21, UPT, UPT, URZ, UR23, URZ, UP0, !UPT ;  /* 0x00000017ff157290 */ /* 0x000fe200087fe4ff */
[----:B-1----:R-:W-:Y:S01]  /*1880*/  SHF.L.U32 R2, R15, 0x1f, RZ ;  /* 0x0000001f0f027819 */ /* 0x002fe200000006ff */
[----:B------:R-:W-:Y:S01]  /*1890*/  UMOV UR18, 0x0 ;  /* 0x0000000000127882 */ /* 0x000fe20000000000 */
[----:B------:R-:W-:Y:S01]  /*18a0*/  UMOV UR19, 0x10000000 ;  /* 0x1000000000137882 */ /* 0x000fe20000000000 */
[----:B------:R-:W-:Y:S01]  /*18b0*/  UMOV UR12, UR36 ;  /* 0x00000024000c7c82 */ /* 0x000fe20008000000 */
[----:B------:R1:W1:Y:S01]  /*18c0*/  SYNCS.PHASECHK.TRANS64.TRYWAIT P0, [UR8+0x30], R2 ;  /* 0x00003002ff0075a7 */ /* 0x0002620008001108 */
[----:B------:R-:W-:Y:S01]  /*18d0*/  ULEA UR8, UR17, UR4, 0xd ;  /* 0x0000000411087291 */ /* 0x000fe2000f8e68ff */
[----:B------:R-:W-:Y:S01]  /*18e0*/  UMOV UR9, UR33 ;  /* 0x0000002100097c82 */ /* 0x000fe20008000000 */
[----:B------:R-:W-:-:S02]  /*18f0*/  UMOV UR10, UR34 ;  /* 0x00000022000a7c82 */ /* 0x000fc40008000000 */
[----:B------:R-:W-:Y:S02]  /*1900*/  UIADD3 UR32, UPT, UPT, UR8, 0x8400, URZ ;  /* 0x0000840008207890 */ /* 0x000fe4000fffe0ff */
[----:B------:R-:W-:Y:S02]  /*1910*/  UIADD3 UR8, UPT, UPT, UR8, 0x14400, URZ ;  /* 0x0001440008087890 */ /* 0x000fe4000fffe0ff */
[----:B------:R-:W-:Y:S01]  /*1920*/  UIADD3 UR16, UPT, UPT, UR16, 0x1, URZ ;  /* 0x0000000110107890 */ /* 0x000fe2000fffe0ff */
[----:B------:R-:W-:Y:S01]  /*1930*/  UMOV UR24, UR5 ;  /* 0x0000000500187c82 */ /* 0x000fe20008000000 */
[----:B------:R-:W-:Y:S02]  /*1940*/  UMOV UR17, UR6 ;  /* 0x0000000600117c82 */ /* 0x000fe40008000000 */
[----:B------:R-:W-:Y:S01]  /*1950*/  UISETP.NE.AND UP0, UPT, UR16, UR5, UPT ;  /* 0x000000051000728c */ /* 0x000fe2000bf05270 */
[----:B------:R1:W-:Y:S02]  /*1960*/  UTMALDG.3D [UR32], [UR26], desc[UR18] ;  /* 0x000012201a0075b4 */ /* 0x0003e40008011000 */
[----:B------:R1:W-:Y:S06]  /*1970*/  UTMALDG.3D [UR8], [UR20], desc[UR18] ;  /* 0x00001208140075b4 */ /* 0x0003ec0008011000 */
[----:B------:R-:W-:Y:S05]  /*1980*/  BRA.U UP0, `(.L_x_25) ;  /* 0xfffffffd00647547 */ /* 0x000fea000b83ffff */
.L_x_20:
[----:B-1----:R-:W-:Y:S01]  /*1990*/  ULEA UR8, UR6, UR4, 0x3 ;  /* 0x0000000406087291 */ /* 0x002fe2000f8e18ff */
[----:B------:R-:W-:Y:S01]  /*19a0*/  SHF.L.U32 R2, R15, 0x1f, RZ ;  /* 0x0000001f0f027819 */ /* 0x000fe200000006ff */
[----:B------:R-:W-:Y:S01]  /*19b0*/  @!P1 SYNCS.ARRIVE.TRANS64.A1T0 RZ, [UR4+0x88], RZ ;  /* 0x000088ffffff99a7 */ /* 0x000fe20008100004 */
[----:B------:R-:W-:-:S06]  /*19c0*/  UISETP.GT.AND UP0, UPT, UR15, UR14, UPT ;  /* 0x0000000e0f00728c */ /* 0x000fcc000bf04270 */
[----:B--2---:R1:W2:Y:S03]  /*19d0*/  SYNCS.PHASECHK.TRANS64.TRYWAIT P0, [UR8+0x30], R2 ;  /* 0x00003002ff0075a7 */ /* 0x0042a60008001108 */
[----:B------:R-:W-:Y:S05]  /*19e0*/  BRA.U !UP0, `(.L_x_26) ;  /* 0x0000000108a87547 */ /* 0x000fea000b800000 */
[----:B------:R-:W-:Y:S01]  /*19f0*/  UIADD3 UR21, UPT, UPT, UR7, UR24, URZ ;  /* 0x0000001807157290 */ /* 0x000fe2000fffe0ff */
[----:B------:R-:W-:-:S11]  /*1a00*/  UMOV UR25, UR6 ;  /* 0x0000000600197c82 */ /* 0x000fd60008000000 */
.L_x_31:
[----:B-1----:R-:W-:Y:S01]  /*1a10*/  ULEA UR17, UR25, UR4, 0x3 ;  /* 0x0000000419117291 */ /* 0x002fe2000f8e18ff */
[----:B--2---:R-:W-:Y:S01]  /*1a20*/  @!P5 MOV R3, 0x4000 ;  /* 0x000040000003d802 */ /* 0x004fe20000000f00 */
[----:B--2---:R-:W-:Y:S10]  /*1a30*/  @P0 BRA `(.L_x_27) ;  /* 0x00000000000c0947 */ /* 0x004ff40003800000 */
[----:B------:R-:W-:-:S04]  /*1a40*/  SHF.L.U32 R5, R15, 0x1f, RZ ;  /* 0x0000001f0f057819 */ /* 0x000fc800000006ff */
[----:B------:R-:W2:Y:S02]  /*1a50*/  SYNCS.PHASECHK.TRANS64.TRYWAIT P0, [UR17+0x30], R5 ;  /* 0x00003005ff0075a7 */ /* 0x000ea40008001111 */
[----:B--2---:R-:W-:Y:S05]  /*1a60*/  @!P0 BRA `(.L_x_28) ;  /* 0x00000068002c8947 */ /* 0x004fea0003800000 */
.L_x_27:
[----:B------:R2:W-:Y:S01]  /*1a70*/  @!P5 SYNCS.ARRIVE.TRANS64 RZ, [UR17], R3 ;  /* 0x00000003ffffd9a7 */ /* 0x0005e20008000011 */
[----:B------:R-:W-:Y:S04]  /*1a80*/  BSSY.RECONVERGENT B0, `(.L_x_29) ;  /* 0x0000003000007945 */ /* 0x000fe80003800200 */
[----:B------:R-:W-:Y:S05]  /*1a90*/  @P4 BRA `(.L_x_30) ;  /* 0x0000000000044947 */ /* 0x000fea0003800000 */
[----:B------:R-:W-:Y:S05]  /*1aa0*/  BPT.TRAP 0x1 ;  /* 0x000000040000795c */ /* 0x000fea0000300000 */
.L_x_30:
[----:B------:R-:W-:Y:S05]  /*1ab0*/  BSYNC.RECONVERGENT B0 ;  /* 0x0000000000007941 */ /* 0x000fea0003800200 */
.L_x_29:
        /* <DEDUP_REMOVED lines=20> */
[----:B------:R-:W-:Y:S01]  /*1c00*/  UIADD3 UR8, UPT, UPT, UR8, 0x14400, URZ ;  /* 0x0001440008087890 */ /* 0x000fe2000fffe0ff */
[----:B------:R-:W-:Y:S01]  /*1c10*/  UMOV UR9, UR17 ;  /* 0x0000001100097c82 */ /* 0x000fe20008000000 */
[----:B------:R-:W-:Y:S01]  /*1c20*/  UMOV UR10, UR18 ;  /* 0x00000012000a7c82 */ /* 0x000fe20008000000 */
[----:B------:R-:W-:Y:S01]  /*1c30*/  UIADD3 UR24, UPT, UPT, UR24, 0x1, URZ ;  /* 0x0000000118187890 */ /* 0x000fe2000fffe0ff */
[----:B------:R-:W-:-:S03]  /*1c40*/  UMOV UR25, UR6 ;  /* 0x0000000600197c82 */ /* 0x000fc60008000000 */
[----:B------:R1:W-:Y:S01]  /*1c50*/  UTMALDG.3D [UR16], [UR30], desc[UR26] ;  /* 0x00001a101e0075b4 */ /* 0x0003e20008011000 */
[----:B------:R-:W-:Y:S01]  /*1c60*/  UISETP.NE.AND UP0, UPT, UR24, UR21, UPT ;  /* 0x000000151800728c */ /* 0x000fe2000bf05270 */
[----:B------:R1:W-:Y:S08]  /*1c70*/  UTMALDG.3D [UR8], [UR28], desc[UR26] ;  /* 0x00001a081c0075b4 */ /* 0x0003f00008011000 */
[----:B------:R-:W-:Y:S05]  /*1c80*/  BRA.U UP0, `(.L_x_31) ;  /* 0xfffffffd00607547 */ /* 0x000fea000b83ffff */
.L_x_26:
[C---:B-1----:R-:W-:Y:S01]  /*1c90*/  LEA R2, R14.reuse, UR4, 0x3 ;  /* 0x000000040e027c11 */ /* 0x042fe2000f8e18ff */
[----:B------:R-:W-:Y:S01]  /*1ca0*/  NOP ;  /* 0x0000000000007918 */ /* 0x000fe20000000000 */
[----:B--2---:R-:W-:Y:S02]  /*1cb0*/  SHF.L.U32 R3, R13, 0x1f, RZ ;  /* 0x0000001f0d037819 */ /* 0x004fe400000006ff */
[----:B------:R-:W-:Y:S02]  /*1cc0*/  LEA R4, R14, UR4, 0x4 ;  /* 0x000000040e047c11 */ /* 0x000fe4000f8e20ff */
[----:B------:R-:W1:Y:S02]  /*1cd0*/  SYNCS.PHASECHK.TRANS64.TRYWAIT P0, [R2+URZ+0x90], R3 ;  /* 0x00009003020075a7 */ /* 0x000e6400080011ff */
[----:B-1----:R-:W-:Y:S05]  /*1ce0*/  @!P0 BRA `(.L_x_32) ;  /* 0x0000006400a48947 */ /* 0x002fea0003800000 */
.L_x_111:
[----:B------:R-:W2:Y:S01]  /*1cf0*/  LDS.128 R4, [R4+0x120] ;  /* 0x0001200004047984 */ /* 0x000ea20000000c00 */
[----:B---3--:R-:W-:Y:S01]  /*1d00*/  ISETP.GE.AND P0, PT, R72, 0x1, PT ;  /* 0x000000014800780c */ /* 0x008fe20003f06270 */
[----:B-1----:R-:W-:Y:S01]  /*1d10*/  VIADD R2, R2, 0xa0 ;  /* 0x000000a002027836 */ /* 0x002fe20000000000 */
[----:B------:R-:W-:Y:S01]  /*1d20*/  @!PT LDS RZ, [RZ] ;  /* 0x00000000fffff984 */ /* 0x000fe20000000800 */
[----:B------:R-:W-:Y:S01]  /*1d30*/  @!PT LDS RZ, [RZ] ;  /* 0x00000000fffff984 */ /* 0x000fe20000000800 */
[----:B------:R-:W-:Y:S01]  /*1d40*/  @!PT LDS RZ, [RZ] ;  /* 0x00000000fffff984 */ /* 0x000fe20000000800 */
[----:B------:R-:W-:Y:S01]  /*1d50*/  @!PT LDS RZ, [RZ] ;  /* 0x00000000fffff984 */ /* 0x000fe20000000800 */
[----:B------:R1:W-:Y:S06]  /*1d60*/  MEMBAR.ALL.CTA ;  /* 0x0000000000007992 */ /* 0x0003ec0000008000 */
[----:B-1----:R-:W1:Y:S01]  /*1d70*/  FENCE.VIEW.ASYNC.S ;  /* 0x00000000000073c6 */ /* 0x002e620000000000 */
[----:B------:R-:W-:-:S04]  /*1d80*/  PRMT R2, RZ, 0x654, R2 ;  /* 0x00000654ff027816 */ /* 0x000fc80000000002 */
[----:B-1----:R1:W-:Y:S01]  /*1d90*/  SYNCS.ARRIVE.TRANS64.RED.A1T0 RZ, [R2+URZ], RZ ;  /* 0x000000ff02ff79a7 */ /* 0x0023e200081004ff */
[----:B--2---:R-:W-:-:S13]  /*1da0*/  LOP3.LUT P2, RZ, R6, 0x1, RZ, 0xc0, !PT ;  /* 0x0000000106ff7812 */ /* 0x004fda000784c0ff */
[----:B------:R-:W-:Y:S01]  /*1db0*/  @P2 SHF.R.U32.HI R3, RZ, 0x10, R5 ;  /* 0x00000010ff032819 */ /* 0x000fe20000011605 */
[----:B------:R-:W-:Y:S01]  /*1dc0*/  VOTEU.ANY UP0, P2 ;  /* 0x0000000000ff7886 */ /* 0x000fe20001000100 */
[----:B------:R-:W-:Y:S02]  /*1dd0*/  @P2 MOV R11, R4 ;  /* 0x00000004000b2202 */ /* 0x000fe40000000f00 */
[----:B------:R-:W-:Y:S02]  /*1de0*/  @P2 R2UR.BROADCAST UR8, R3 ;  /* 0x00000000030822ca */ /* 0x000fe400008e0000 */
[----:B------:R-:W-:-:S11]  /*1df0*/  @P2 LOP3.LUT R8, R5, 0xffff, RZ, 0xc0, !PT ;  /* 0x0000ffff05082812 */ /* 0x000fd600078ec0ff */
[----:B------:R-:W-:Y:S01]  /*1e00*/  @UP0 UMOV UR36, UR8 ;  /* 0x0000000800240c82 */ /* 0x000fe20008000000 */
[----:B-1----:R-:W-:Y:S05]  /*1e10*/  @!P0 BRA `(.L_x_33) ;  /* 0x0000000000b88947 */ /* 0x002fea0003800000 */
[----:B------:R-:W4:Y:S01]  /*1e20*/  LDC.64 R4, c[0x0][0xb18] ;  /* 0x0002c600ff047b82 */ /* 0x000f220000000a00 */
[----:B------:R-:W-:-:S07]  /*1e30*/  ISETP.NE.AND P3, PT, R72, 0x1, PT ;  /* 0x000000014800780c */ /* 0x000fce0003f65270 */
[----:B------:R-:W1:Y:S08]  /*1e40*/  LDC.64 R6, c[0x0][0xb10] ;  /* 0x0002c400ff067b82 */ /* 0x000e700000000a00 */
[----:B------:R-:W2:Y:S08]  /*1e50*/  LDC R16, c[0x0][0xb20] ;  /* 0x0002c800ff107b82 */ /* 0x000eb00000000800 */
[----:B------:R-:W3:Y:S01]  /*1e60*/  LDC R18, c[0x0][0xb0c] ;  /* 0x0002c300ff127b82 */ /* 0x000ee20000000800 */
[----:B----4-:R-:W-:Y:S01]  /*1e70*/  IMAD.HI.U32 R17, R0, R5, RZ ;  /* 0x0000000500117227 */ /* 0x010fe200078e00ff */
[----:B------:R-:W-:-:S03]  /*1e80*/  ISETP.NE.AND P0, PT, R4, 0x1, PT ;  /* 0x000000010400780c */ /* 0x000fc60003f05270 */
[----:B------:R-:W-:-:S03]  /*1e90*/  IMAD.HI.U32 R5, R8, R5, RZ ;  /* 0x0000000508057227 */ /* 0x000fc600078e00ff */
[----:B------:R-:W4:Y:S01]  /*1ea0*/  LDC.64 R2, c[0x0][0xb28] ;  /* 0x0002ca00ff027b82 */ /* 0x000f220000000a00 */
[----:B-1----:R-:W-:-:S04]  /*1eb0*/  IMAD.HI.U32 R20, R9, R6, RZ ;  /* 0x0000000609147227 */ /* 0x002fc800078e00ff */
[----:B------:R-:W-:Y:S01]  /*1ec0*/  IMAD.HI.U32 R22, R11, R6, RZ ;  /* 0x000000060b167227 */ /* 0x000fe200078e00ff */
[----:B------:R-:W-:Y:S02]  /*1ed0*/  SHF.R.U32.HI R20, RZ, R7, R20 ;  /* 0x00000007ff147219 */ /* 0x000fe40000011614 */
[-C--:B--2---:R-:W-:Y:S02]  /*1ee0*/  SHF.R.U32.HI R17, RZ, R16.reuse, R17 ;  /* 0x00000010ff117219 */ /* 0x084fe40000011611 */
[----:B------:R-:W-:Y:S02]  /*1ef0*/  SHF.R.U32.HI R5, RZ, R16, R5 ;  /* 0x00000010ff057219 */ /* 0x000fe40000011605 */
[----:B------:R-:W-:Y:S02]  /*1f00*/  SEL R17, R0, R17, !P0 ;  /* 0x0000001100117207 */ /* 0x000fe40004000000 */
[----:B------:R-:W-:Y:S02]  /*1f10*/  SHF.R.U32.HI R22, RZ, R7, R22 ;  /* 0x00000007ff167219 */ /* 0x000fe40000011616 */
[----:B---3--:R-:W-:-:S02]  /*1f20*/  ISETP.NE.AND P1, PT, R18, 0x1, PT ;  /* 0x000000011200780c */ /* 0x008fc40003f25270 */
[----:B------:R-:W-:Y:S02]  /*1f30*/  SEL R5, R8, R5, !P0 ;  /* 0x0000000508057207 */ /* 0x000fe40004000000 */
[----:B------:R-:W-:Y:S02]  /*1f40*/  SEL R19, R9, R20, !P1 ;  /* 0x0000001409137207 */ /* 0x000fe40004800000 */
[----:B------:R-:W-:Y:S01]  /*1f50*/  SEL R7, R11, R22, !P1 ;  /* 0x000000160b077207 */ /* 0x000fe20004800000 */
[----:B----4-:R-:W-:-:S04]  /*1f60*/  IMAD.HI.U32 R20, R17, R2, RZ ;  /* 0x0000000211147227 */ /* 0x010fc800078e00ff */
[----:B------:R-:W-:Y:S01]  /*1f70*/  IMAD.HI.U32 R6, R19, R2, RZ ;  /* 0x0000000213067227 */ /* 0x000fe200078e00ff */
[----:B------:R-:W-:-:S04]  /*1f80*/  @P3 SHF.R.U32.HI R17, RZ, R3, R20 ;  /* 0x00000003ff113219 */ /* 0x000fc80000011614 */
[----:B------:R-:W-:Y:S01]  /*1f90*/  @P3 SHF.R.U32.HI R19, RZ, R3, R6 ;  /* 0x00000003ff133219 */ /* 0x000fe20000011606 */
[----:B------:R-:W-:-:S04]  /*1fa0*/  IMAD R17, R72, R17, RZ ;  /* 0x0000001148117224 */ /* 0x000fc800078e02ff */
[----:B------:R-:W-:Y:S01]  /*1fb0*/  IMAD R6, R72, R19, RZ ;  /* 0x0000001348067224 */ /* 0x000fe200078e02ff */
[C---:B------:R-:W-:Y:S02]  /*1fc0*/  ISETP.GE.AND P0, PT, R5.reuse, R17, PT ;  /* 0x000000110500720c */ /* 0x040fe40003f06270 */
[----:B------:R-:W-:Y:S02]  /*1fd0*/  IADD3 R17, PT, PT, -R5, RZ, RZ ;  /* 0x000000ff05117210 */ /* 0x000fe40007ffe1ff */
[----:B------:R-:W-:Y:S01]  /*1fe0*/  ISETP.GE.OR P0, PT, R7, R6, P0 ;  /* 0x000000060700720c */ /* 0x000fe20000706670 */
[----:B------:R-:W-:-:S04]  /*1ff0*/  IMAD.HI.U32 R6, R5, R2, RZ ;  /* 0x0000000205067227 */ /* 0x000fc800078e00ff */
[----:B------:R-:W-:Y:S01]  /*2000*/  IMAD R8, R4, R17, R8 ;  /* 0x0000001104087224 */ /* 0x000fe200078e0208 */
[----:B------:R-:W-:-:S04]  /*2010*/  SHF.R.U32.HI R6, RZ, R3, R6 ;  /* 0x00000003ff067219 */ /* 0x000fc80000011606 */
[----:B------:R-:W-:-:S03]  /*2020*/  SEL R6, R5, R6, !P3 ;  /* 0x0000000605067207 */ /* 0x000fc60005800000 */
[----:B------:R-:W-:-:S04]  /*2030*/  @!P0 IMAD.HI.U32 R16, R7, R2, RZ ;  /* 0x0000000207108227 */ /* 0x000fc800078e00ff */
[----:B------:R-:W-:Y:S01]  /*2040*/  IMAD.MOV R2, RZ, RZ, -R6 ;  /* 0x000000ffff027224 */ /* 0x000fe200078e0a06 */
[----:B------:R-:W-:-:S03]  /*2050*/  @!P0 SHF.R.U32.HI R16, RZ, R3, R16 ;  /* 0x00000003ff108219 */ /* 0x000fc60000011610 */
[----:B------:R-:W-:Y:S01]  /*2060*/  IMAD R2, R72, R2, R5 ;  /* 0x0000000248027224 */ /* 0x000fe200078e0205 */
        /* <DEDUP_REMOVED lines=9> */
.L_x_33:
[----:B------:R-:W1:Y:S02]  /*2100*/  LDCU UR8, c[0x0][0xb30] ;  /* 0x00016600ff0877ac */ /* 0x000e640008000800 */
[----:B-1----:R-:W-:-:S09]  /*2110*/  UISETP.NE.AND UP0, UPT, UR8, 0x1, UPT ;  /* 0x000000010800788c */ /* 0x002fd2000bf05270 */
[----:B------:R-:W-:Y:S05]  /*2120*/  BRA.U UP0, `(.L_x_34) ;  /* 0x0000000100407547 */ /* 0x000fea000b800000 */
[----:B------:R-:W1:Y:S08]  /*2130*/  LDC.64 R4, c[0x0][0xb10] ;  /* 0x0002c400ff047b82 */ /* 0x000e700000000a00 */
[----:B------:R-:W2:Y:S08]  /*2140*/  LDC.64 R2, c[0x0][0xb18] ;  /* 0x0002c600ff027b82 */ /* 0x000eb00000000a00 */
[----:B------:R-:W3:Y:S08]  /*2150*/  LDC R6, c[0x0][0xb20] ;  /* 0x0002c800ff067b82 */ /* 0x000ef00000000800 */
[----:B------:R-:W4:Y:S01]  /*2160*/  LDC R16, c[0x0][0xb0c] ;  /* 0x0002c300ff107b82 */ /* 0x000f220000000800 */
[----:B-1----:R-:W-:-:S05]  /*2170*/  IMAD.HI.U32 R4, R11, R4, RZ ;  /* 0x000000040b047227 */ /* 0x002fca00078e00ff */
[----:B------:R-:W-:Y:S01]  /*2180*/  SHF.R.U32.HI R4, RZ, R5, R4 ;  /* 0x00000005ff047219 */ /* 0x000fe20000011604 */
[----:B--2---:R-:W-:Y:S01]  /*2190*/  IMAD.HI.U32 R3, R8, R3, RZ ;  /* 0x0000000308037227 */ /* 0x004fe200078e00ff */
[----:B------:R-:W-:-:S04]  /*21a0*/  ISETP.NE.AND P0, PT, R2, 0x1, PT ;  /* 0x000000010200780c */ /* 0x000fc80003f05270 */
[----:B---3--:R-:W-:-:S04]  /*21b0*/  SHF.R.U32.HI R3, RZ, R6, R3 ;  /* 0x00000006ff037219 */ /* 0x008fc80000011603 */
[----:B------:R-:W-:Y:S02]  /*21c0*/  SEL R3, R8, R3, !P0 ;  /* 0x0000000308037207 */ /* 0x000fe40004000000 */
[----:B----4-:R-:W-:-:S04]  /*21d0*/  ISETP.NE.AND P1, PT, R16, 0x1, PT ;  /* 0x000000011000780c */ /* 0x010fc80003f25270 */
[----:B------:R-:W-:-:S05]  /*21e0*/  SEL R4, R11, R4, !P1 ;  /* 0x000000040b047207 */ /* 0x000fca0004800000 */
[----:B------:R-:W-:Y:S02]  /*21f0*/  IMAD.IADD R5, R3, 0x1, -R4 ;  /* 0x0000000103057824 */ /* 0x000fe400078e0a04 */
[----:B------:R-:W-:Y:S02]  /*2200*/  IMAD.IADD R3, R4, 0x1, -R3 ;  /* 0x0000000104037824 */ /* 0x000fe400078e0a03 */
[----:B------:R-:W-:Y:S02]  /*2210*/  IMAD R11, R5, R16, R11 ;  /* 0x00000010050b7224 */ /* 0x000fe400078e020b */
[----:B------:R-:W-:-:S07]  /*2220*/  IMAD R8, R3, R2, R8 ;  /* 0x0000000203087224 */ /* 0x000fce00078e0208 */
.L_x_34:
[----:B------:R-:W-:Y:S01]  /*2230*/  VIADD R14, R14, 0x1 ;  /* 0x000000010e0e7836 */ /* 0x000fe20000000000 */
[----:B------:R-:W-:Y:S01]  /*2240*/  PLOP3.LUT P1, PT, PT, PT, PT, 0x80, 0x8 ;  /* 0x000000000008781c */ /* 0x000fe20003f2f070 */
[----:B------:R-:W-:Y:S02]  /*2250*/  IMAD.IADD R21, R11, 0x1, R170 ;  /* 0x000000010b157824 */ /* 0x000fe400078e02aa */
[----:B------:R-:W-:Y:S01]  /*2260*/  IMAD.IADD R20, R8, 0x1, R147 ;  /* 0x0000000108147824 */ /* 0x000fe200078e0293 */
[----:B------:R-:W-:-:S04]  /*2270*/  ISETP.NE.AND P0, PT, R14, 0x2, PT ;  /* 0x000000020e00780c */ /* 0x000fc80003f05270 */
[----:B------:R-:W-:Y:S02]  /*2280*/  SEL R2, RZ, 0x1, P0 ;  /* 0x00000001ff027807 */ /* 0x000fe40000000000 */
[----:B------:R-:W-:Y:S02]  /*2290*/  SEL R14, R14, RZ, P0 ;  /* 0x000000ff0e0e7207 */ /* 0x000fe40000000000 */
[----:B------:R-:W-:Y:S01]  /*22a0*/  LOP3.LUT R13, R13, R2, RZ, 0x3c, !PT ;  /* 0x000000020d0d7212 */ /* 0x000fe200078e3cff */
[----:B------:R-:W-:Y:S06]  /*22b0*/  @P2 BRA `(.L_x_35) ;  /* 0xfffffff000a02947 */ /* 0x000fec000383ffff */
[----:B------:R-:W-:Y:S01]  /*22c0*/  UIADD3 UR4, UPT, UPT, UR4, 0x30, URZ ;  /* 0x0000003004047890 */ /* 0x000fe2000fffe0ff */
[----:B------:R-:W-:-:S03]  /*22d0*/  SHF.L.U32 R3, R15, 0x1f, RZ ;  /* 0x0000001f0f037819 */ /* 0x000fc600000006ff */
[----:B------:R-:W-:-:S09]  /*22e0*/  ULEA UR5, UR6, UR4, 0x3 ;  /* 0x0000000406057291 */ /* 0x000fd2000f8e18ff */
[----:B------:R-:W1:Y:S02]  /*22f0*/  SYNCS.PHASECHK.TRANS64.TRYWAIT P0, [UR5], R3 ;  /* 0x00000003ff0075a7 */ /* 0x000e640008001105 */
[----:B-1----:R-:W-:Y:S05]  /*2300*/  @!P0 BRA `(.L_x_36) ;  /* 0x0000006000308947 */ /* 0x002fea0003800000 */
.L_x_113:
[----:B------:R-:W-:-:S04]  /*2310*/  UIADD3 UR6, UPT, UPT, UR6, 0x1, URZ ;  /* 0x0000000106067890 */ /* 0x000fc8000fffe0ff */
[----:B------:R-:W-:-:S04]  /*2320*/  UISETP.NE.AND UP0, UPT, UR6, 0x6, UPT ;  /* 0x000000060600788c */ /* 0x000fc8000bf05270 */
[----:B------:R-:W-:Y:S02]  /*2330*/  USEL UR7, URZ, 0x1, UP0 ;  /* 0x00000001ff077887 */ /* 0x000fe40008000000 */
[----:B------:R-:W-:-:S04]  /*2340*/  USEL UR6, UR6, URZ, UP0 ;  /* 0x000000ff06067287 */ /* 0x000fc80008000000 */
[----:B------:R-:W-:Y:S01]  /*2350*/  ULEA UR5, UR6, UR4, 0x3 ;  /* 0x0000000406057291 */ /* 0x000fe2000f8e18ff */
[----:B------:R-:W-:-:S04]  /*2360*/  LOP3.LUT R2, R15, UR7, RZ, 0x3c, !PT ;  /* 0x000000070f027c12 */ /* 0x000fc8000f8e3cff */
[----:B-1----:R-:W-:-:S04]  /*2370*/  SHF.L.U32 R3, R2, 0x1f, RZ ;  /* 0x0000001f02037819 */ /* 0x002fc800000006ff */
[----:B------:R-:W1:Y:S02]  /*2380*/  SYNCS.PHASECHK.TRANS64.TRYWAIT P0, [UR5], R3 ;  /* 0x00000003ff0075a7 */ /* 0x000e640008001105 */
[----:B-1----:R-:W-:Y:S05]  /*2390*/  @!P0 BRA `(.L_x_37) ;  /* 0x0000006000248947 */ /* 0x002fea0003800000 */
.L_x_115:
        /* <DEDUP_REMOVED lines=9> */
.L_x_117:
        /* <DEDUP_REMOVED lines=9> */
.L_x_119:
        /* <DEDUP_REMOVED lines=9> */
.L_x_121:
[----:B------:R-:W-:-:S04]  /*2550*/  UIADD3 UR6, UPT, UPT, UR6, 0x1, URZ ;  /* 0x0000000106067890 */ /* 0x000fc8000fffe0ff */
[----:B------:R-:W-:-:S04]  /*2560*/  UISETP.NE.AND UP0, UPT, UR6, 0x6, UPT ;  /* 0x000000060600788c */ /* 0x000fc8000bf05270 */
[----:B------:R-:W-:Y:S02]  /*2570*/  USEL UR5, URZ, 0x1, UP0 ;  /* 0x00000001ff057887 */ /* 0x000fe40008000000 */
[----:B------:R-:W-:-:S04]  /*2580*/  USEL UR6, UR6, URZ, UP0 ;  /* 0x000000ff06067287 */ /* 0x000fc80008000000 */
[----:B------:R-:W-:Y:S01]  /*2590*/  ULEA UR6, UR6, UR4, 0x3 ;  /* 0x0000000406067291 */ /* 0x000fe2000f8e18ff */
[----:B-1----:R-:W-:-:S04]  /*25a0*/  LOP3.LUT R3, R2, UR5, RZ, 0x3c, !PT ;  /* 0x0000000502037c12 */ /* 0x002fc8000f8e3cff */
[----:B------:R-:W-:Y:S01]  /*25b0*/  SHF.L.U32 R3, R3, 0x1f, RZ ;  /* 0x0000001f03037819 */ /* 0x000fe200000006ff */
[----:B----4-:R-:W-:-:S07]  /*25c0*/  IMAD.U32 R0, RZ, RZ, UR6 ;  /* 0x00000006ff007e24 */ /* 0x010fce000f8e00ff */
.L_x_41:
[----:B-1----:R1:W2:Y:S02]  /*25d0*/  SYNCS.PHASECHK.TRANS64.TRYWAIT P0, [R0+URZ], R3 ;  /* 0x00000003000075a7 */ /* 0x0022a400080011ff */
[----:B--2---:R-:W-:Y:S05]  /*25e0*/  @!P0 NANOSLEEP.SYNCS 0x989680 ;  /* 0x009896800000895d */ /* 0x004fea0003900000 */
[----:B------:R-:W2:Y:S02]  /*25f0*/  @!P0 SYNCS.PHASECHK.TRANS64 P0, [R0+URZ], R3 ;  /* 0x00000003000085a7 */ /* 0x000ea400080010ff */
[----:B--2---:R-:W-:Y:S05]  /*2600*/  @P0 EXIT ;  /* 0x000000000000094d */ /* 0x004fea0003800000 */
[----:B------:R-:W-:Y:S05]  /*2610*/  BRA `(.L_x_41) ;  /* 0xfffffffc00ec7947 */ /* 0x000fea000383ffff */
.L_x_17:
[----:B------:R-:W-:-:S04]  /*2620*/  UISETP.NE.AND UP1, UPT, UR37, URZ, UPT ;  /* 0x000000ff2500728c */ /* 0x000fc8000bf25270 */
[----:B------:R-:W-:-:S09]  /*2630*/  UISETP.NE.OR UP1, UPT, UR8, 0x1, UP1 ;  /* 0x000000010800788c */ /* 0x000fd20008f25670 */
[----:B------:R-:W-:Y:S05]  /*2640*/  BRA.U UP1, `(.L_x_42) ;  /* 0x0000000501487547 */ /* 0x000fea000b800000 */
[----:B------:R-:W-:Y:S01]  /*2650*/  ISETP.NE.AND P2, PT, R2, RZ, PT ;  /* 0x000000ff0200720c */ /* 0x000fe20003f45270 */
[----:B------:R-:W-:Y:S01]  /*2660*/  IMAD.MOV.U32 R12, RZ, RZ, 0x1 ;  /* 0x00000001ff0c7424 */ /* 0x000fe200078e00ff */
[----:B------:R-:W-:Y:S02]  /*2670*/  CS2R R10, SRZ ;  /* 0x00000000000a7805 */ /* 0x000fe4000001ff00 */
[----:B------:R-:W-:Y:S01]  /*2680*/  CS2R R8, SRZ ;  /* 0x0000000000087805 */ /* 0x000fe2000001ff00 */
[----:B------:R-:W-:Y:S01]  /*2690*/  UMOV UR4, 0x400 ;  /* 0x0000040000047882 */ /* 0x000fe20000000000 */
[----:B------:R-:W-:Y:S01]  /*26a0*/  UMOV UR6, URZ ;  /* 0x000000ff00067c82 */ /* 0x000fe20008000000 */
[----:B------:R-:W-:-:S12]  /*26b0*/  ULEA UR37, UR37, UR4, 0x18 ;  /* 0x0000000425257291 */ /* 0x000fd8000f8ec0ff */
.L_x_46:
[----:B------:R-:W-:Y:S02]  /*26c0*/  LEA R0, R8, UR37, 0x3 ;  /* 0x0000002508007c11 */ /* 0x000fe4000f8e18ff */
[----:B------:R-:W-:-:S03]  /*26d0*/  SHF.L.U32 R5, R9, 0x1f, RZ ;  /* 0x0000001f09057819 */ /* 0x000fc600000006ff */
[----:B------:R-:W-:Y:S01]  /*26e0*/  VIADD R4, R0, 0x100 ;  /* 0x0000010000047836 */ /* 0x000fe20000000000 */
[----:B------:R-:W1:Y:S02]  /*26f0*/  SYNCS.PHASECHK.TRANS64.TRYWAIT P0, [R0+URZ+0xf0], R5 ;  /* 0x0000f005000075a7 */ /* 0x000e6400080011ff */
[----:B-1----:R-:W-:Y:S05]  /*2700*/  @!P0 BRA `(.L_x_43) ;  /* 0x0000005c00a88947 */ /* 0x002fea0003800000 */
.L_x_122:
[----:B------:R-:W-:Y:S01]  /*2710*/  ULEA UR5, UR6, UR37, 0x3 ;  /* 0x0000002506057291 */ /* 0x000fe2000f8e18ff */
[----:B------:R-:W-:Y:S02]  /*2720*/  PRMT R4, RZ, 0x654, R4 ;  /* 0x00000654ff047816 */ /* 0x000fe40000000004 */
[----:B-1----:R-:W-:Y:S01]  /*2730*/  SHF.L.U32 R5, R12, 0x1f, RZ ;  /* 0x0000001f0c057819 */ /* 0x002fe200000006ff */
[----:B------:R-:W-:Y:S01]  /*2740*/  UIADD3 UR4, UPT, UPT, UR5, 0x90, URZ ;  /* 0x0000009005047890 */ /* 0x000fe2000fffe0ff */
[----:B------:R1:W-:Y:S05]  /*2750*/  SYNCS.ARRIVE.TRANS64.RED.A1T0 RZ, [R4+URZ], RZ ;  /* 0x000000ff04ff79a7 */ /* 0x0003ea00081004ff */
[----:B------:R-:W-:Y:S01]  /*2760*/  IMAD.U32 R7, RZ, RZ, UR4 ;  /* 0x00000004ff077e24 */ /* 0x000fe2000f8e00ff */
[----:B------:R-:W2:Y:S04]  /*2770*/  SYNCS.PHASECHK.TRANS64.TRYWAIT P0, [UR5+0xa0], R5 ;  /* 0x0000a005ff0075a7 */ /* 0x000ea80008001105 */
[----:B------:R-:W-:Y:S01]  /*2780*/  PRMT R6, R2, 0x654, R7 ;  /* 0x0000065402067816 */ /* 0x000fe20000000007 */
[----:B-1----:R-:W-:Y:S01]  /*2790*/  @!P2 IMAD.MOV.U32 R4, RZ, RZ, 0x10 ;  /* 0x00000010ff04a424 */ /* 0x002fe200078e00ff */
[----:B--2---:R-:W-:Y:S06]  /*27a0*/  @!P0 BRA `(.L_x_44) ;  /* 0x0000005c00948947 */ /* 0x004fec0003800000 */
.L_x_124:
[----:B------:R-:W-:Y:S01]  /*27b0*/  ULEA UR4, UR6, UR37, 0x4 ;  /* 0x0000002506047291 */ /* 0x000fe2000f8e20ff */
[----:B------:R-:W-:Y:S01]  /*27c0*/  SEL R3, R6, R3, !P2 ;  /* 0x0000000306037207 */ /* 0x000fe20005000000 */
[----:B------:R-:W-:Y:S01]  /*27d0*/  UIADD3 UR5, UPT, UPT, UR5, 0x90, URZ ;  /* 0x0000009005057890 */ /* 0x000fe2000fffe0ff */
[----:B-1----:R-:W-:Y:S01]  /*27e0*/  LEA R0, R11, UR37, 0x3 ;  /* 0x000000250b007c11 */ /* 0x002fe2000f8e18ff */
[----:B------:R-:W-:Y:S01]  /*27f0*/  UIADD3 UR4, UPT, UPT, UR4, 0x120, URZ ;  /* 0x0000012004047890 */ /* 0x000fe2000fffe0ff */
[----:B------:R-:W-:Y:S01]  /*2800*/  SHF.L.U32 R5, R10, 0x1f, RZ ;  /* 0x0000001f0a057819 */ /* 0x000fe200000006ff */
[----:B------:R1:W-:Y:S01]  /*2810*/  @!P2 SYNCS.ARRIVE.TRANS64.RED RZ, [R3+URZ], R4 ;  /* 0x0000000403ffa9a7 */ /* 0x0003e200080004ff */
[----:B------:R-:W-:Y:S01]  /*2820*/  UIADD3 UR6, UPT, UPT, UR6, 0x1, URZ ;  /* 0x0000000106067890 */ /* 0x000fe2000fffe0ff */
[----:B------:R-:W-:-:S03]  /*2830*/  VIADD R8, R8, 0x1 ;  /* 0x0000000108087836 */ /* 0x000fc60000000000 */
[----:B------:R-:W-:Y:S02]  /*2840*/  UISETP.NE.AND UP0, UPT, UR6, 0x2, UPT ;  /* 0x000000020600788c */ /* 0x000fe4000bf05270 */
[----:B------:R-:W-:Y:S06]  /*2850*/  UGETNEXTWORKID.BROADCAST [UR4], [UR5] ;  /* 0x00000000040073ca */ /* 0x000fec0008000100 */
[----:B------:R-:W-:Y:S01]  /*2860*/  USEL UR4, URZ, 0x1, UP0 ;  /* 0x00000001ff047887 */ /* 0x000fe20008000000 */
[----:B------:R-:W-:Y:S01]  /*2870*/  ISETP.NE.AND P0, PT, R8, 0x2, PT ;  /* 0x000000020800780c */ /* 0x000fe20003f05270 */
[----:B------:R-:W-:Y:S01]  /*2880*/  USEL UR6, UR6, URZ, UP0 ;  /* 0x000000ff06067287 */ /* 0x000fe20008000000 */
[----:B------:R-:W2:Y:S03]  /*2890*/  SYNCS.PHASECHK.TRANS64.TRYWAIT P1, [R0+URZ+0x90], R5 ;  /* 0x00009005000075a7 */ /* 0x000ea600080211ff */
[----:B------:R-:W-:Y:S01]  /*28a0*/  LOP3.LUT R12, R12, UR4, RZ, 0x3c, !PT ;  /* 0x000000040c0c7c12 */ /* 0x000fe2000f8e3cff */
[----:B-12---:R-:W-:Y:S07]  /*28b0*/  @!P1 BRA `(.L_x_45) ;  /* 0x0000005c00689947 */ /* 0x006fee0003800000 */
.L_x_125:
[C---:B------:R-:W-:Y:S01]  /*28c0*/  LEA R4, R11.reuse, UR37, 0x4 ;  /* 0x000000250b047c11 */ /* 0x040fe2000f8e20ff */
[----:B-1----:R-:W-:Y:S01]  /*28d0*/  VIADD R0, R0, 0xa0 ;  /* 0x000000a000007836 */ /* 0x002fe20000000000 */
[----:B------:R-:W-:Y:S01]  /*28e0*/  SEL R8, R8, RZ, P0 ;  /* 0x000000ff08087207 */ /* 0x000fe20000000000 */
[----:B------:R-:W-:-:S03]  /*28f0*/  VIADD R11, R11, 0x1 ;  /* 0x000000010b0b7836 */ /* 0x000fc60000000000 */
[----:B------:R-:W1:Y:S01]  /*2900*/  LDS.128 R4, [R4+0x120] ;  /* 0x0001200004047984 */ /* 0x000e620000000c00 */
[----:B------:R-:W-:Y:S02]  /*2910*/  PRMT R0, RZ, 0x654, R0 ;  /* 0x00000654ff007816 */ /* 0x000fe40000000000 */
[C---:B------:R-:W-:Y:S01]  /*2920*/  ISETP.NE.AND P1, PT, R11.reuse, 0x2, PT ;  /* 0x000000020b00780c */ /* 0x040fe20003f25270 */
[----:B------:R-:W-:Y:S01]  /*2930*/  @!PT LDS RZ, [RZ] ;  /* 0x00000000fffff984 */ /* 0x000fe20000000800 */
[----:B------:R-:W-:Y:S01]  /*2940*/  @!PT LDS RZ, [RZ] ;  /* 0x00000000fffff984 */ /* 0x000fe20000000800 */
[----:B------:R-:W-:Y:S01]  /*2950*/  @!PT LDS RZ, [RZ] ;  /* 0x00000000fffff984 */ /* 0x000fe20000000800 */
[----:B------:R-:W-:Y:S01]  /*2960*/  @!PT LDS RZ, [RZ] ;  /* 0x00000000fffff984 */ /* 0x000fe20000000800 */
[----:B------:R2:W-:Y:S06]  /*2970*/  MEMBAR.ALL.CTA ;  /* 0x0000000000007992 */ /* 0x0005ec0000008000 */
[----:B--2---:R-:W2:Y:S01]  /*2980*/  FENCE.VIEW.ASYNC.S ;  /* 0x00000000000073c6 */ /* 0x004ea20000000000 */
[----:B------:R-:W-:Y:S01]  /*2990*/  SEL R11, R11, RZ, P1 ;  /* 0x000000ff0b0b7207 */ /* 0x000fe20000800000 */
[----:B--2---:R2:W-:Y:S01]  /*29a0*/  SYNCS.ARRIVE.TRANS64.RED.A1T0 RZ, [R0+URZ], RZ ;  /* 0x000000ff00ff79a7 */ /* 0x0045e200081004ff */
[----:B-1----:R-:W-:-:S02]  /*29b0*/  LOP3.LUT P3, RZ, R6, 0x1, RZ, 0xc0, !PT ;  /* 0x0000000106ff7812 */ /* 0x002fc4000786c0ff */
[----:B------:R-:W-:-:S04]  /*29c0*/  SEL R5, RZ, 0x1, P1 ;  /* 0x00000001ff057807 */ /* 0x000fc80000800000 */
[----:B------:R-:W-:Y:S02]  /*29d0*/  LOP3.LUT R10, R10, R5, RZ, 0x3c, !PT ;  /* 0x000000050a0a7212 */ /* 0x000fe400078e3cff */
[----:B--2---:R-:W-:-:S04]  /*29e0*/  SEL R0, RZ, 0x1, P0 ;  /* 0x00000001ff007807 */ /* 0x004fc80000000000 */
[----:B------:R-:W-:Y:S01]  /*29f0*/  LOP3.LUT R9, R9, R0, RZ, 0x3c, !PT ;  /* 0x0000000009097212 */ /* 0x000fe200078e3cff */
[----:B------:R-:W-:Y:S06]  /*2a00*/  @P3 BRA `(.L_x_46) ;  /* 0xfffffffc002c3947 */ /* 0x000fec000383ffff */
[----:B------:R-:W-:Y:S01]  /*2a10*/  ULEA UR5, UR6, UR37, 0x3 ;  /* 0x0000002506057291 */ /* 0x000fe2000f8e18ff */
[----:B------:R-:W-:-:S08]  /*2a20*/  SHF.L.U32 R3, R12, 0x1f, RZ ;  /* 0x0000001f0c037819 */ /* 0x000fd000000006ff */
[----:B------:R-:W1:Y:S02]  /*2a30*/  SYNCS.PHASECHK.TRANS64 P0, [UR5+0xa0], R3 ;  /* 0x0000a003ff0075a7 */ /* 0x000e640008001005 */
[----:B-1----:R-:W-:Y:S05]  /*2a40*/  @P0 BRA `(.L_x_47) ;  /* 0x0000000000080947 */ /* 0x002fea0003800000 */
[----:B------:R-:W1:Y:S02]  /*2a50*/  SYNCS.PHASECHK.TRANS64.TRYWAIT P0, [UR5+0xa0], R3 ;  /* 0x0000a003ff0075a7 */ /* 0x000e640008001105 */
[----:B-1----:R-:W-:Y:S05]  /*2a60*/  @!P0 BRA `(.L_x_48) ;  /* 0x0000005c00108947 */ /* 0x002fea0003800000 */
.L_x_47:
[----:B------:R-:W-:-:S04]  /*2a70*/  UIADD3 UR4, UPT, UPT, UR6, 0x1, URZ ;  /* 0x0000000106047890 */ /* 0x000fc8000fffe0ff */
[----:B------:R-:W-:-:S04]  /*2a80*/  UISETP.NE.AND UP0, UPT, UR4, 0x2, UPT ;  /* 0x000000020400788c */ /* 0x000fc8000bf05270 */
[----:B------:R-:W-:Y:S02]  /*2a90*/  USEL UR7, URZ, 0x1, UP0 ;  /* 0x00000001ff077887 */ /* 0x000fe40008000000 */
[----:B------:R-:W-:-:S04]  /*2aa0*/  USEL UR4, UR4, URZ, UP0 ;  /* 0x000000ff04047287 */ /* 0x000fc80008000000 */
[----:B------:R-:W-:Y:S01]  /*2ab0*/  ULEA UR4, UR4, UR37, 0x3 ;  /* 0x0000002504047291 */ /* 0x000fe2000f8e18ff */
[----:B-1----:R-:W-:-:S04]  /*2ac0*/  LOP3.LUT R3, R12, UR7, RZ, 0x3c, !PT ;  /* 0x000000070c037c12 */ /* 0x002fc8000f8e3cff */
[----:B------:R-:W-:-:S04]  /*2ad0*/  SHF.L.U32 R0, R3, 0x1f, RZ ;  /* 0x0000001f03007819 */ /* 0x000fc800000006ff */
[----:B------:R-:W1:Y:S02]  /*2ae0*/  SYNCS.PHASECHK.TRANS64 P0, [UR4+0xa0], R0 ;  /* 0x0000a000ff0075a7 */ /* 0x000e640008001004 */
[----:B-1----:R-:W-:Y:S05]  /*2af0*/  @P0 EXIT ;  /* 0x000000000000094d */ /* 0x002fea0003800000 */
[----:B------:R-:W-:Y:S02]  /*2b00*/  SHF.L.U32 R3, R3, 0x1f, RZ ;  /* 0x0000001f03037819 */ /* 0x000fe400000006ff */
[----:B------:R-:W-:-:S07]  /*2b10*/  MOV R0, UR4 ;  /* 0x0000000400007c02 */ /* 0x000fce0008000f00 */
.L_x_49:
[----:B-1----:R1:W2:Y:S02]  /*2b20*/  SYNCS.PHASECHK.TRANS64.TRYWAIT P0, [R0+URZ+0xa0], R3 ;  /* 0x0000a003000075a7 */ /* 0x0022a400080011ff */
[----:B--2---:R-:W-:Y:S05]  /*2b30*/  @!P0 NANOSLEEP.SYNCS 0x989680 ;  /* 0x009896800000895d */ /* 0x004fea0003900000 */
[----:B------:R-:W2:Y:S02]  /*2b40*/  @!P0 SYNCS.PHASECHK.TRANS64 P0, [R0+URZ+0xa0], R3 ;  /* 0x0000a003000085a7 */ /* 0x000ea400080010ff */
[----:B--2---:R-:W-:Y:S05]  /*2b50*/  @P0 EXIT ;  /* 0x000000000000094d */ /* 0x004fea0003800000 */
[----:B------:R-:W-:Y:S05]  /*2b60*/  BRA `(.L_x_49) ;  /* 0xfffffffc00ec7947 */ /* 0x000fea000383ffff */
.L_x_42:
[----:B------:R-:W-:-:S09]  /*2b70*/  UISETP.NE.AND UP1, UPT, UR8, URZ, UPT ;  /* 0x000000ff0800728c */ /* 0x000fd2000bf25270 */
[----:B------:R-:W-:Y:S05]  /*2b80*/  BRA.U UP1, `(.L_x_50) ;  /* 0x0000000d017c7547 */ /* 0x000fea000b800000 */
[----:B------:R-:W-:Y:S01]  /*2b90*/  UMOV UR4, 0x40 ;  /* 0x0000004000047882 */ /* 0x000fe20000000000 */
[----:B------:R-:W-:Y:S01]  /*2ba0*/  NOP ;  /* 0x0000000000007918 */ /* 0x000fe20000000000 */
[----:B------:R-:W-:Y:S01]  /*2bb0*/  ULEA UR4, UR37, UR4, 0x18 ;  /* 0x0000000425047291 */ /* 0x000fe2000f8ec0ff */
[----:B------:R-:W-:Y:S02]  /*2bc0*/  UMOV UR5, 0x400 ;  /* 0x0000040000057882 */ /* 0x000fe40000000000 */
[----:B------:R-:W-:-:S06]  /*2bd0*/  ULEA UR37, UR37, UR5, 0x18 ;  /* 0x0000000525257291 */ /* 0x000fcc000f8ec0ff */
[----:B------:R-:W1:Y:S02]  /*2be0*/  LDS.U8 R0, [UR4+0x1c] ;  /* 0x00001c04ff007984 */ /* 0x000e640008000000 */
[----:B-1----:R-:W-:-:S13]  /*2bf0*/  ISETP.NE.AND P0, PT, R0, RZ, PT ;  /* 0x000000ff0000720c */ /* 0x002fda0003f05270 */
[----:B------:R-:W-:Y:S05]  /*2c00*/  @P0 BRA `(.L_x_51) ;  /* 0x0000000000580947 */ /* 0x000fea0003800000 */
[----:B------:R-:W-:-:S13]  /*2c10*/  ELECT P0, URZ, PT ;  /* 0x0000000000ff782f */ /* 0x000fda0003800000 */
[----:B------:R-:W-:Y:S05]  /*2c20*/  @!P0 BRA `(.L_x_52) ;  /* 0x0000000000608947 */ /* 0x000fea0003800000 */
[----:B------:R-:W-:Y:S01]  /*2c30*/  UMOV UR5, 0x10 ;  /* 0x0000001000057882 */ /* 0x000fe20000000000 */
[----:B------:R-:W-:Y:S01]  /*2c40*/  HFMA2 R0, -RZ, RZ, 0, 5.9604644775390625e-08 ;  /* 0x00000001ff007431 */ /* 0x000fe200000001ff */
[----:B------:R-:W-:-:S03]  /*2c50*/  MOV R2, 0xffff ;  /* 0x0000ffff00027802 */ /* 0x000fc60000000f00 */
[----:B------:R-:W-:Y:S04]  /*2c60*/  DEPBAR.LE SB1, 0x36 ;  /* 0x00009d800000791a */ /* 0x000fe80000000000 */
[----:B------:R-:W1:Y:S02]  /*2c70*/  UTCATOMSWS.FIND_AND_SET.ALIGN UP0, UR5, UR5 ;  /* 0x00000005000575e3 */ /* 0x000e640008000800 */
[----:B-1----:R-:W-:Y:S01]  /*2c80*/  MOV R3, UR5 ;  /* 0x0000000500037c02 */ /* 0x002fe20008000f00 */
[----:B------:R-:W-:Y:S06]  /*2c90*/  BRA.U UP0, `(.L_x_53) ;  /* 0x0000000100187547 */ /* 0x000fec000b800000 */
.L_x_54:
[----:B------:R-:W-:Y:S05]  /*2ca0*/  NANOSLEEP 0x64 ;  /* 0x000000640000795d */ /* 0x000fea0003800000 */
[----:B------:R-:W-:-:S05]  /*2cb0*/  UMOV UR5, 0x10 ;  /* 0x0000001000057882 */ /* 0x000fca0000000000 */
[----:B------:R-:W-:Y:S04]  /*2cc0*/  DEPBAR.LE SB1, 0x36 ;  /* 0x00009d800000791a */ /* 0x000fe80000000000 */
[----:B------:R-:W1:Y:S02]  /*2cd0*/  UTCATOMSWS.FIND_AND_SET.ALIGN UP0, UR5, UR5 ;  /* 0x00000005000575e3 */ /* 0x000e640008000800 */
[----:B-1----:R-:W-:Y:S01]  /*2ce0*/  MOV R3, UR5 ;  /* 0x0000000500037c02 */ /* 0x002fe20008000f00 */
[----:B------:R-:W-:Y:S05]  /*2cf0*/  BRA.U !UP0, `(.L_x_54) ;  /* 0xfffffffd08e87547 */ /* 0x000fea000b83ffff */
.L_x_53:
[-C--:B------:R-:W-:Y:S02]  /*2d00*/  SHF.L.U32 R2, R2, R3.reuse, RZ ;  /* 0x0000000302027219 */ /* 0x080fe400000006ff */
[----:B------:R-:W-:Y:S01]  /*2d10*/  SHF.L.U32 R0, R0, R3, RZ ;  /* 0x0000000300007219 */ /* 0x000fe200000006ff */
[----:B------:R-:W-:Y:S02]  /*2d20*/  IMAD.SHL.U32 R3, R3, 0x20, RZ ;  /* 0x0000002003037824 */ /* 0x000fe400078e00ff */
[----:B------:R1:W-:Y:S04]  /*2d30*/  ATOMS.OR RZ, [UR4+0x14], R2 ;  /* 0x00001402ffff798c */ /* 0x0003e8000b000004 */
[----:B------:R1:W-:Y:S04]  /*2d40*/  ATOMS.OR RZ, [UR4+0x18], R0 ;  /* 0x00001800ffff798c */ /* 0x0003e8000b000004 */
[----:B------:R1:W-:Y:S01]  /*2d50*/  STS [UR37+0x140], R3 ;  /* 0x00014003ff007988 */ /* 0x0003e20008000825 */
[----:B------:R-:W-:Y:S05]  /*2d60*/  BRA `(.L_x_52) ;  /* 0x0000000000107947 */ /* 0x000fea0003800000 */
.L_x_51:
[----:B------:R-:W-:Y:S02]  /*2d70*/  MOV R0, 0xffffffff ;  /* 0xffffffff00007802 */ /* 0x000fe40000000f00 */
[----:B------:R-:W-:-:S03]  /*2d80*/  MOV R2, 0x2db0 ;  /* 0x00002db000027802 */ /* 0x000fc60000000f00 */
[----:B------:R1:W-:Y:S04]  /*2d90*/  STS [UR37+0x140], R0 ;  /* 0x00014000ff007988 */ /* 0x0003e80008000825 */
[----:B-1-3-5:R-:W-:Y:S05]  /*2da0*/  CALL.REL.NOINC `($__internal_1_$__cuda_sm10x_tcgen05_guardrail_trap_phase_invalid_during_alloc) ;  /* 0x0000005c00cc7944 */ /* 0x02afea0003c00000 */
.L_x_52:
[----:B------:R-:W-:Y:S05]  /*2db0*/  WARPSYNC.ALL ;  /* 0x0000000000007948 */ /* 0x000fea0003800000 */
[----:B------:R-:W2:Y:S01]  /*2dc0*/  S2UR UR6, SR_CgaCtaId ;  /* 0x00000000000679c3 */ /* 0x000ea20000008800 */
[----:B------:R-:W-:Y:S01]  /*2dd0*/  UMOV UR4, 0x400 ;  /* 0x0000040000047882 */ /* 0x000fe20000000000 */
[----:B------:R-:W-:-:S06]  /*2de0*/  NOP ;  /* 0x0000000000007918 */ /* 0x000fcc0000000000 */
[----:B------:R-:W-:Y:S06]  /*2df0*/  BAR.ARV 0x6, 0xa0 ;  /* 0x0182800000007b1d */ /* 0x000fec0000002000 */
[----:B------:R-:W4:Y:S01]  /*2e00*/  LDCU UR7, c[0x0][0x38c] ;  /* 0x00007180ff0777ac */ /* 0x000f220008000800 */
[----:B------:R-:W-:Y:S01]  /*2e10*/  IMAD.MOV.U32 R11, RZ, RZ, 0x1 ;  /* 0x00000001ff0b7424 */ /* 0x000fe200078e00ff */
[----:B------:R-:W-:Y:S01]  /*2e20*/  CS2R R8, SRZ ;  /* 0x0000000000087805 */ /* 0x000fe2000001ff00 */
[----:B------:R-:W-:Y:S01]  /*2e30*/  IMAD.MOV.U32 R10, RZ, RZ, RZ ;  /* 0x000000ffff0a7224 */ /* 0x000fe200078e00ff */
[----:B------:R-:W-:Y:S01]  /*2e40*/  UMOV UR18, URZ ;  /* 0x000000ff00127c82 */ /* 0x000fe20008000000 */
[----:B------:R-:W-:Y:S01]  /*2e50*/  UMOV UR17, URZ ;  /* 0x000000ff00117c82 */ /* 0x000fe20008000000 */
[----:B------:R-:W-:Y:S01]  /*2e60*/  UMOV UR22, 0x0 ;  /* 0x0000000000167882 */ /* 0x000fe20000000000 */
[----:B------:R-:W-:Y:S01]  /*2e70*/  UMOV UR23, 0x8200490 ;  /* 0x0820049000177882 */ /* 0x000fe20000000000 */
[----:B------:R-:W-:Y:S01]  /*2e80*/  UMOV UR20, 0x0 ;  /* 0x0000000000147882 */ /* 0x000fe20000000000 */
[----:B------:R-:W-:Y:S01]  /*2e90*/  UMOV UR21, 0x8200490 ;  /* 0x0820049000157882 */ /* 0x000fe20000000000 */
[----:B--2---:R-:W-:Y:S01]  /*2ea0*/  ULEA UR6, UR6, UR4, 0x18 ;  /* 0x0000000406067291 */ /* 0x004fe2000f8ec0ff */
[----:B------:R-:W2:Y:S03]  /*2eb0*/  LDCU UR4, c[0x0][0x38c] ;  /* 0x00007180ff0477ac */ /* 0x000ea60008000800 */
[----:B------:R-:W-:-:S02]  /*2ec0*/  UIADD3 UR11, UPT, UPT, UR6, 0x8400, URZ ;  /* 0x00008400060b7890 */ /* 0x000fc4000fffe0ff */
[----:B----4-:R-:W-:-:S03]  /*2ed0*/  UIADD3 UR7, UPT, UPT, UR7, 0x3f, URZ ;  /* 0x0000003f07077890 */ /* 0x010fc6000fffe0ff */
[----:B-1----:R-:W1:Y:S01]  /*2ee0*/  LDS R0, [UR6+0x140] ;  /* 0x00014006ff007984 */ /* 0x002e620008000800 */
[----:B------:R-:W-:Y:S02]  /*2ef0*/  UIADD3 UR12, UPT, UPT, UR6, 0x14400, URZ ;  /* 0x00014400060c7890 */ /* 0x000fe4000fffe0ff */
[----:B------:R-:W-:Y:S02]  /*2f00*/  USHF.R.S32.HI UR5, URZ, 0x1f, UR7 ;  /* 0x0000001fff057899 */ /* 0x000fe40008011407 */
[----:B------:R-:W-:Y:S02]  /*2f10*/  USHF.R.U32.HI UR11, URZ, 0x4, UR11 ;  /* 0x00000004ff0b7899 */ /* 0x000fe4000801160b */
[----:B------:R-:W-:Y:S02]  /*2f20*/  ULEA.HI UR5, UR5, UR7, URZ, 0x6 ;  /* 0x0000000705057291 */ /* 0x000fe4000f8f30ff */
[----:B------:R-:W-:Y:S02]  /*2f30*/  USHF.R.U32.HI UR12, URZ, 0x4, UR12 ;  /* 0x00000004ff0c7899 */ /* 0x000fe4000801160c */
[----:B------:R-:W-:-:S02]  /*2f40*/  USHF.R.S32.HI UR5, URZ, 0x6, UR5 ;  /* 0x00000006ff057899 */ /* 0x000fc40008011405 */
[----:B------:R-:W-:Y:S02]  /*2f50*/  ULOP3.LUT UR11, UR11, 0x3fff, URZ, 0xc0, !UPT ;  /* 0x00003fff0b0b7892 */ /* 0x000fe4000f8ec0ff */
[----:B------:R-:W-:Y:S02]  /*2f60*/  UISETP.LT.AND UP0, UPT, UR5, 0x1, UPT ;  /* 0x000000010500788c */ /* 0x000fe4000bf01270 */
[----:B------:R-:W-:Y:S02]  /*2f70*/  ULOP3.LUT UR12, UR12, 0x3fff, URZ, 0xc0, !UPT ;  /* 0x00003fff0c0c7892 */ /* 0x000fe4000f8ec0ff */
[----:B------:R-:W-:Y:S02]  /*2f80*/  USEL UR10, UR5, 0x1, !UP0 ;  /* 0x00000001050a7887 */ /* 0x000fe4000c000000 */
[----:B------:R-:W-:Y:S02]  /*2f90*/  ULOP3.LUT UR11, UR11, 0x10000, URZ, 0xfc, !UPT ;  /* 0x000100000b0b7892 */ /* 0x000fe4000f8efcff */
[----:B------:R-:W-:-:S02]  /*2fa0*/  ULOP3.LUT UR12, UR12, 0x10000, URZ, 0xfc, !UPT ;  /* 0x000100000c0c7892 */ /* 0x000fc4000f8efcff */
[----:B------:R-:W-:Y:S02]  /*2fb0*/  UIADD3 UR10, UPT, UPT, -UR10, URZ, URZ ;  /* 0x000000ff0a0a7290 */ /* 0x000fe4000fffe1ff */
[----:B--2---:R-:W-:Y:S01]  /*2fc0*/  UISETP.GE.AND UP3, UPT, UR4, 0x1, UPT ;  /* 0x000000010400788c */ /* 0x004fe2000bf66270 */
[----:B-1----:R-:W-:-:S15]  /*2fd0*/  R2UR UR19, R0 ;  /* 0x00000000001372ca */ /* 0x002fde00000e0000 */
.L_x_61:
[----:B------:R-:W-:Y:S02]  /*2fe0*/  LEA R0, R10, UR6, 0x3 ;  /* 0x000000060a007c11 */ /* 0x000fe4000f8e18ff */
[----:B------:R-:W-:Y:S02]  /*2ff0*/  SHF.L.U32 R5, R9, 0x1f, RZ ;  /* 0x0000001f09057819 */ /* 0x000fe400000006ff */
[----:B------:R-:W-:Y:S01]  /*3000*/  PLOP3.LUT P0, PT, PT, PT, UP3, 0x80, 0x8 ;  /* 0x000000000008781c */ /* 0x000fe20003f0f038 */
[----:B------:R-:W-:Y:S01]  /*3010*/  VIADD R3, R0, 0xa0 ;  /* 0x000000a000037836 */ /* 0x000fe20000000000 */
[----:B-1----:R-:W1:Y:S02]  /*3020*/  SYNCS.PHASECHK.TRANS64.TRYWAIT P1, [R0+URZ+0x90], R5 ;  /* 0x00009005000075a7 */ /* 0x002e6400080211ff */
[----:B-1--4-:R-:W-:Y:S09]  /*3030*/  @!P1 BRA `(.L_x_55) ;  /* 0x0000005400b49947 */ /* 0x012ff20003800000 */
.L_x_127:
[----:B------:R-:W-:Y:S01]  /*3040*/  LEA R4, R10, UR6, 0x4 ;  /* 0x000000060a047c11 */ /* 0x000fe2000f8e20ff */
[----:B------:R-:W-:Y:S01]  /*3050*/  @UP3 ULEA UR4, UR17, UR6, 0x3 ;  /* 0x0000000611043291 */ /* 0x000fe2000f8e18ff */
[----:B------:R-:W-:Y:S01]  /*3060*/  PLOP3.LUT P2, PT, PT, PT, PT, 0x80, 0x8 ;  /* 0x000000000008781c */ /* 0x000fe20003f4f070 */
[----:B------:R-:W-:Y:S01]  /*3070*/  ULEA UR8, UR18, UR6, 0x3 ;  /* 0x0000000612087291 */ /* 0x000fe2000f8e18ff */
[----:B------:R-:W-:Y:S01]  /*3080*/  PRMT R3, RZ, 0x654, R3 ;  /* 0x00000654ff037816 */ /* 0x000fe20000000003 */
[----:B------:R-:W-:Y:S01]  /*3090*/  ULEA UR9, UR18, UR19, 0x7 ;  /* 0x0000001312097291 */ /* 0x000fe2000f8e38ff */
[----:B-1----:R-:W1:Y:S01]  /*30a0*/  LDS.128 R4, [R4+0x120] ;  /* 0x0001200004047984 */ /* 0x002e620000000c00 */
[----:B------:R-:W-:Y:S02]  /*30b0*/  @P0 SHF.L.U32 R2, R8, 0x1f, RZ ;  /* 0x0000001f08020819 */ /* 0x000fe400000006ff */
[----:B------:R-:W-:Y:S01]  /*30c0*/  SHF.L.U32 R0, R11, 0x1f, RZ ;  /* 0x0000001f0b007819 */ /* 0x000fe200000006ff */
[----:B------:R-:W-:Y:S01]  /*30d0*/  @!PT LDS RZ, [RZ] ;  /* 0x00000000fffff984 */ /* 0x000fe20000000800 */
[----:B------:R-:W-:Y:S01]  /*30e0*/  @!PT LDS RZ, [RZ] ;  /* 0x00000000fffff984 */ /* 0x000fe20000000800 */
[----:B------:R-:W-:Y:S01]  /*30f0*/  @!PT LDS RZ, [RZ] ;  /* 0x00000000fffff984 */ /* 0x000fe20000000800 */
[----:B------:R-:W-:Y:S01]  /*3100*/  @!PT LDS RZ, [RZ] ;  /* 0x00000000fffff984 */ /* 0x000fe20000000800 */
[----:B------:R2:W-:Y:S06]  /*3110*/  MEMBAR.ALL.CTA ;  /* 0x0000000000007992 */ /* 0x0005ec0000008000 */
[----:B--2---:R-:W2:Y:S02]  /*3120*/  FENCE.VIEW.ASYNC.S ;  /* 0x00000000000073c6 */ /* 0x004ea40000000000 */
[----:B--2---:R2:W-:Y:S01]  /*3130*/  SYNCS.ARRIVE.TRANS64.RED.A1T0 RZ, [R3+URZ], RZ ;  /* 0x000000ff03ff79a7 */ /* 0x0045e200081004ff */
[----:B------:R2:W4:Y:S01]  /*3140*/  @P0 SYNCS.PHASECHK.TRANS64.TRYWAIT P2, [UR4], R2 ;  /* 0x00000002ff0005a7 */ /* 0x0005220008041104 */
[----:B-1----:R-:W-:Y:S01]  /*3150*/  LOP3.LUT P1, RZ, R6, 0x1, RZ, 0xc0, !PT ;  /* 0x0000000106ff7812 */ /* 0x002fe2000782c0ff */
[----:B------:R-:W1:Y:S02]  /*3160*/  SYNCS.PHASECHK.TRANS64.TRYWAIT P0, [UR8+0xd0], R0 ;  /* 0x0000d000ff0075a7 */ /* 0x000e640008001108 */
[----:B-12-4-:R-:W-:Y:S10]  /*3170*/  @!P0 BRA `(.L_x_56) ;  /* 0x0000005400788947 */ /* 0x016ff40003800000 */
.L_x_129:
[----:B------:R-:W-:Y:S01]  /*3180*/  IADD3 R10, PT, PT, R10, 0x1, RZ ;  /* 0x000000010a0a7810 */ /* 0x000fe20007ffe0ff */
[----:B------:R-:W-:Y:S06]  /*3190*/  BRA.U !UP3, `(.L_x_57) ;  /* 0x000000010b987547 */ /* 0x000fec000b800000 */
[----:B------:R-:W-:Y:S01]  /*31a0*/  UPLOP3.LUT UP4, UPT, UPT, UPT, UPT, 0x40, 0x4 ;  /* 0x000000000004789c */ /* 0x000fe20003f8e870 */
[----:B------:R-:W-:Y:S01]  /*31b0*/  UMOV UR16, UR10 ;  /* 0x0000000a00107c82 */ /* 0x000fe20008000000 */
[----:B------:R-:W-:Y:S01]  /*31c0*/  UMOV UR15, UR5 ;  /* 0x00000005000f7c82 */ /* 0x000fe20008000000 */
[----:B------:R-:W-:-:S08]  /*31d0*/  UMOV UR14, UR17 ;  /* 0x00000011000e7c82 */ /* 0x000fd00008000000 */
.L_x_60:
[----:B------:R-:W-:Y:S02]  /*31e0*/  UIADD3 UR16, UPT, UPT, UR16, 0x1, URZ ;  /* 0x0000000110107890 */ /* 0x000fe4000fffe0ff */
[----:B--2---:R-:W-:Y:S02]  /*31f0*/  ULEA UR7, UR14, UR6, 0x3 ;  /* 0x000000060e077291 */ /* 0x004fe4000f8e18ff */
[----:B------:R-:W-:Y:S01]  /*3200*/  UISETP.NE.AND UP0, UPT, UR16, URZ, UPT ;  /* 0x000000ff1000728c */ /* 0x000fe2000bf05270 */
[----:B----4-:R-:W-:Y:S10]  /*3210*/  @P2 BRA `(.L_x_58) ;  /* 0x00000000000c2947 */ /* 0x010ff40003800000 */
[----:B-1----:R-:W-:Y:S04]  /*3220*/  SHF.L.U32 R3, R8, 0x1f, RZ ;  /* 0x0000001f08037819 */ /* 0x002fe800000006ff */
[----:B------:R-:W1:Y:S02]  /*3230*/  SYNCS.PHASECHK.TRANS64.TRYWAIT P0, [UR7], R3 ;  /* 0x00000003ff0075a7 */ /* 0x000e640008001107 */
[----:B-1----:R-:W-:Y:S05]  /*3240*/  @!P0 BRA `(.L_x_59) ;  /* 0x00000054005c8947 */ /* 0x002fea0003800000 */
.L_x_58:
[----:B------:R-:W-:Y:S01]  /*3250*/  UISETP.NE.AND UP1, UPT, UR15, 0x1, UPT ;  /* 0x000000010f00788c */ /* 0x000fe2000bf25270 */
[----:B------:R-:W-:Y:S01]  /*3260*/  PLOP3.LUT P2, PT, PT, PT, PT, 0x80, 0x8 ;  /* 0x000000000008781c */ /* 0x000fe20003f4f070 */
[----:B------:R-:W-:Y:S02]  /*3270*/  UIADD3 UR17, UPT, UPT, UR14, 0x1, URZ ;  /* 0x000000010e117890 */ /* 0x000fe4000fffe0ff */
[----:B------:R-:W-:Y:S02]  /*3280*/  ULEA UR24, UR14, UR12, 0x9 ;  /* 0x0000000c0e187291 */ /* 0x000fe4000f8e48ff */
[----:B------:R-:W-:Y:S01]  /*3290*/  UISETP.NE.AND UP2, UPT, UR17, 0x6, UPT ;  /* 0x000000061100788c */ /* 0x000fe2000bf45270 */
[----:B------:R-:W-:Y:S01]  /*32a0*/  PLOP3.LUT P0, PT, PT, PT, UP1, 0x80, 0x8 ;  /* 0x000000000008781c */ /* 0x000fe20003f0f018 */
[----:B------:R-:W-:Y:S02]  /*32b0*/  ULEA UR26, UR14, UR11, 0x9 ;  /* 0x0000000b0e1a7291 */ /* 0x000fe4000f8e48ff */
[----:B------:R-:W-:Y:S02]  /*32c0*/  USEL UR13, URZ, 0x1, UP2 ;  /* 0x00000001ff0d7887 */ /* 0x000fe40009000000 */
[----:B------:R-:W-:Y:S02]  /*32d0*/  USEL UR17, UR17, URZ, UP2 ;  /* 0x000000ff11117287 */ /* 0x000fe40009000000 */
[----:B------:R-:W-:Y:S02]  /*32e0*/  UIADD3 UR30, UPT, UPT, UR24, 0x2, URZ ;  /* 0x00000002181e7890 */ /* 0x000fe4000fffe0ff */
[----:B------:R-:W-:Y:S01]  /*32f0*/  @UP1 ULEA UR4, UR17, UR6, 0x3 ;  /* 0x0000000611041291 */ /* 0x000fe2000f8e18ff */
[----:B------:R-:W-:Y:S01]  /*3300*/  LOP3.LUT R8, R8, UR13, RZ, 0x3c, !PT ;  /* 0x0000000d08087c12 */ /* 0x000fe2000f8e3cff */
[----:B------:R-:W-:Y:S02]  /*3310*/  UIADD3 UR28, UPT, UPT, UR26, 0x2, URZ ;  /* 0x000000021a1c7890 */ /* 0x000fe4000fffe0ff */
[----:B------:R-:W-:Y:S01]  /*3320*/  UIADD3 UR7, UPT, UPT, UR7, 0x30, URZ ;  /* 0x0000003007077890 */ /* 0x000fe2000fffe0ff */
[----:B-1----:R-:W-:Y:S01]  /*3330*/  @P0 SHF.L.U32 R0, R8, 0x1f, RZ ;  /* 0x0000001f08000819 */ /* 0x002fe200000006ff */
[----:B------:R-:W-:Y:S01]  /*3340*/  UMOV UR25, 0x80004020 ;  /* 0x8000402000197882 */ /* 0x000fe20000000000 */
[----:B------:R-:W-:Y:S01]  /*3350*/  UMOV UR27, 0x80004020 ;  /* 0x80004020001b7882 */ /* 0x000fe20000000000 */
[----:B------:R-:W-:Y:S01]  /*3360*/  UMOV UR31, 0x80004020 ;  /* 0x80004020001f7882 */ /* 0x000fe20000000000 */
[----:B------:R2:W4:Y:S01]  /*3370*/  @P0 SYNCS.PHASECHK.TRANS64.TRYWAIT P2, [UR4], R0 ;  /* 0x00000000ff0005a7 */ /* 0x0005220008041104 */
[----:B------:R-:W-:Y:S01]  /*3380*/  UIADD3 UR15, UPT, UPT, UR15, -0x1, URZ ;  /* 0xffffffff0f0f7890 */ /* 0x000fe2000fffe0ff */
[----:B------:R2:W-:Y:S01]  /*3390*/  UTCQMMA gdesc[UR26], gdesc[UR24], tmem[UR9], tmem[UR22], idesc[UR23], UP4 ;  /* 0x00ff16181a0075ea */ /* 0x0005e2000a000309 */
[----:B------:R-:W-:Y:S01]  /*33a0*/  UPLOP3.LUT UP4, UPT, UPT, UPT, UPT, 0x80, 0x8 ;  /* 0x000000000008789c */ /* 0x000fe20003f8f070 */
[----:B------:R-:W-:Y:S01]  /*33b0*/  UMOV UR29, 0x80004020 ;  /* 0x80004020001d7882 */ /* 0x000fe20000000000 */
[----:B------:R-:W-:Y:S01]  /*33c0*/  UMOV UR14, UR17 ;  /* 0x00000011000e7c82 */ /* 0x000fe20008000000 */
[----:B------:R2:W-:Y:S01]  /*33d0*/  UTCQMMA gdesc[UR28], gdesc[UR30], tmem[UR9], tmem[UR20], idesc[UR21], UPT ;  /* 0x00ff141e1c0075ea */ /* 0x0005e2000b800309 */
[----:B------:R2:W-:Y:S01]  /*33e0*/  UTCBAR [UR7], URZ ;  /* 0x000000ff070073e9 */ /* 0x0005e200080000ff */
[----:B------:R-:W-:Y:S06]  /*33f0*/  BRA.U UP0, `(.L_x_60) ;  /* 0xfffffffd00787547 */ /* 0x000fec000b83ffff */
.L_x_57:
[----:B------:R-:W-:Y:S01]  /*3400*/  UIADD3 UR18, UPT, UPT, UR18, 0x1, URZ ;  /* 0x0000000112127890 */ /* 0x000fe2000fffe0ff */
[C---:B------:R-:W-:Y:S01]  /*3410*/  ISETP.NE.AND P0, PT, R10.reuse, 0x2, PT ;  /* 0x000000020a00780c */ /* 0x040fe20003f05270 */
[----:B------:R-:W-:Y:S02]  /*3420*/  UIADD3 UR8, UPT, UPT, UR8, 0xb0, URZ ;  /* 0x000000b008087890 */ /* 0x000fe4000fffe0ff */
[----:B------:R-:W-:Y:S01]  /*3430*/  UISETP.NE.AND UP0, UPT, UR18, 0x4, UPT ;  /* 0x000000041200788c */ /* 0x000fe2000bf05270 */
[----:B-12---:R-:W-:Y:S02]  /*3440*/  SEL R0, RZ, 0x1, P0 ;  /* 0x00000001ff007807 */ /* 0x006fe40000000000 */
[----:B------:R-:W-:Y:S01]  /*3450*/  SEL R10, R10, RZ, P0 ;  /* 0x000000ff0a0a7207 */ /* 0x000fe20000000000 */
[----:B------:R-:W-:Y:S01]  /*3460*/  USEL UR4, URZ, 0x1, UP0 ;  /* 0x00000001ff047887 */ /* 0x000fe20008000000 */
[----:B------:R-:W-:Y:S01]  /*3470*/  LOP3.LUT R9, R9, R0, RZ, 0x3c, !PT ;  /* 0x0000000009097212 */ /* 0x000fe200078e3cff */
[----:B------:R-:W-:Y:S01]  /*3480*/  USEL UR18, UR18, URZ, UP0 ;  /* 0x000000ff12127287 */ /* 0x000fe20008000000 */
[----:B------:R1:W-:Y:S03]  /*3490*/  UTCBAR [UR8], URZ ;  /* 0x000000ff080073e9 */ /* 0x0003e600080000ff */
[----:B------:R-:W-:Y:S01]  /*34a0*/  LOP3.LUT R11, R11, UR4, RZ, 0x3c, !PT ;  /* 0x000000040b0b7c12 */ /* 0x000fe2000f8e3cff */
[----:B------:R-:W-:Y:S07]  /*34b0*/  @P1 BRA `(.L_x_61) ;  /* 0xfffffff800c81947 */ /* 0x000fee000383ffff */
[----:B------:R-:W2:Y:S01]  /*34c0*/  S2UR UR4, SR_CgaCtaId ;  /* 0x00000000000479c3 */ /* 0x000ea20000008800 */
[----:B------:R-:W-:Y:S01]  /*34d0*/  ELECT P0, URZ, PT ;  /* 0x0000000000ff782f */ /* 0x000fe20003800000 */
[----:B------:R-:W-:Y:S01]  /*34e0*/  IMAD.MOV.U32 R0, RZ, RZ, 0x1 ;  /* 0x00000001ff007424 */ /* 0x000fe200078e00ff */
[----:B------:R-:W-:Y:S01]  /*34f0*/  UIADD3 UR6, UPT, UPT, UR6, 0xd0, URZ ;  /* 0x000000d006067890 */ /* 0x000fe2000fffe0ff */
[----:B------:R-:W-:Y:S01]  /*3500*/  SHF.L.U32 R3, R11, 0x1f, RZ ;  /* 0x0000001f0b037819 */ /* 0x000fe200000006ff */
[----:B------:R-:W-:-:S03]  /*3510*/  UMOV UR5, 0x40 ;  /* 0x0000004000057882 */ /* 0x000fc60000000000 */
[----:B------:R-:W-:Y:S01]  /*3520*/  UVIRTCOUNT.DEALLOC.SMPOOL 0x80 ;  /* 0x000000800000784c */ /* 0x000fe20000000000 */
[----:B--2---:R-:W-:Y:S02]  /*3530*/  ULEA UR4, UR4, UR5, 0x18 ;  /* 0x0000000504047291 */ /* 0x004fe4000f8ec0ff */
[----:B------:R-:W-:-:S07]  /*3540*/  ULEA UR5, UR18, UR6, 0x3 ;  /* 0x0000000612057291 */ /* 0x000fce000f8e18ff */
[----:B------:R2:W-:Y:S02]  /*3550*/  @P0 STS.U8 [UR4+0x1c], R0 ;  /* 0x00001c00ff000988 */ /* 0x0005e40008000004 */
[----:B------:R-:W3:Y:S02]  /*3560*/  SYNCS.PHASECHK.TRANS64.TRYWAIT P0, [UR5], R3 ;  /* 0x00000003ff0075a7 */ /* 0x000ee40008001105 */
[----:B--23--:R-:W-:Y:S05]  /*3570*/  @!P0 BRA `(.L_x_62) ;  /* 0x0000005000a88947 */ /* 0x00cfea0003800000 */
.L_x_132:
[----:B------:R-:W-:-:S04]  /*3580*/  UIADD3 UR7, UPT, UPT, UR18, 0x1, URZ ;  /* 0x0000000112077890 */ /* 0x000fc8000fffe0ff */
[----:B------:R-:W-:-:S04]  /*3590*/  UISETP.NE.AND UP0, UPT, UR7, 0x4, UPT ;  /* 0x000000040700788c */ /* 0x000fc8000bf05270 */
[----:B-1----:R-:W-:Y:S02]  /*35a0*/  USEL UR8, URZ, 0x1, UP0 ;  /* 0x00000001ff087887 */ /* 0x002fe40008000000 */
[----:B------:R-:W-:-:S04]  /*35b0*/  USEL UR7, UR7, URZ, UP0 ;  /* 0x000000ff07077287 */ /* 0x000fc80008000000 */
[----:B------:R-:W-:Y:S01]  /*35c0*/  ULEA UR5, UR7, UR6, 0x3 ;  /* 0x0000000607057291 */ /* 0x000fe2000f8e18ff */
[----:B------:R-:W-:-:S04]  /*35d0*/  LOP3.LUT R2, R11, UR8, RZ, 0x3c, !PT ;  /* 0x000000080b027c12 */ /* 0x000fc8000f8e3cff */
[----:B--2---:R-:W-:-:S04]  /*35e0*/  SHF.L.U32 R3, R2, 0x1f, RZ ;  /* 0x0000001f02037819 */ /* 0x004fc800000006ff */
[----:B------:R-:W1:Y:S02]  /*35f0*/  SYNCS.PHASECHK.TRANS64.TRYWAIT P0, [UR5], R3 ;  /* 0x00000003ff0075a7 */ /* 0x000e640008001105 */
[----:B-1----:R-:W-:Y:S05]  /*3600*/  @!P0 BRA `(.L_x_63) ;  /* 0x00000050009c8947 */ /* 0x002fea0003800000 */
.L_x_134:
        /* <DEDUP_REMOVED lines=9> */
.L_x_136:
[----:B------:R-:W-:-:S04]  /*36a0*/  UIADD3 UR7, UPT, UPT, UR7, 0x1, URZ ;  /* 0x0000000107077890 */ /* 0x000fc8000fffe0ff */
[----:B------:R-:W-:-:S04]  /*36b0*/  UISETP.NE.AND UP0, UPT, UR7, 0x4, UPT ;  /* 0x000000040700788c */ /* 0x000fc8000bf05270 */
[----:B------:R-:W-:Y:S02]  /*36c0*/  USEL UR5, URZ, 0x1, UP0 ;  /* 0x00000001ff057887 */ /* 0x000fe40008000000 */
[----:B------:R-:W-:-:S04]  /*36d0*/  USEL UR7, UR7, URZ, UP0 ;  /* 0x000000ff07077287 */ /* 0x000fc80008000000 */
[----:B------:R-:W-:Y:S01]  /*36e0*/  ULEA UR7, UR7, UR6, 0x3 ;  /* 0x0000000607077291 */ /* 0x000fe2000f8e18ff */
[----:B-1----:R-:W-:-:S04]  /*36f0*/  LOP3.LUT R3, R2, UR5, RZ, 0x3c, !PT ;  /* 0x0000000502037c12 */ /* 0x002fc8000f8e3cff */
[----:B------:R-:W-:-:S04]  /*3700*/  SHF.L.U32 R3, R3, 0x1f, RZ ;  /* 0x0000001f03037819 */ /* 0x000fc800000006ff */
[----:B------:R-:W1:Y:S02]  /*3710*/  SYNCS.PHASECHK.TRANS64.TRYWAIT P0, [UR7], R3 ;  /* 0x00000003ff0075a7 */ /* 0x000e640008001107 */
[----:B-1----:R-:W-:Y:S05]  /*3720*/  @!P0 BRA `(.L_x_65) ;  /* 0x0000005000848947 */ /* 0x002fea0003800000 */
.L_x_138:
[----:B------:R-:W-:Y:S01]  /*3730*/  NOP ;  /* 0x0000000000007918 */ /* 0x000fe20000000000 */
[----:B-1----:R-:W1:Y:S01]  /*3740*/  LDS R0, [UR4+0x14] ;  /* 0x00001404ff007984 */ /* 0x002e620008000800 */
[----:B------:R-:W-:Y:S01]  /*3750*/  ULOP3.LUT UR6, UR19, 0xffff, URZ, 0xc0, !UPT ;  /* 0x0000ffff13067892 */ /* 0x000fe2000f8ec0ff */
[----:B------:R-:W-:Y:S01]  /*3760*/  UMOV UR8, 0xffff ;  /* 0x0000ffff00087882 */ /* 0x000fe20000000000 */
[----:B------:R-:W-:Y:S02]  /*3770*/  UMOV UR5, 0x1 ;  /* 0x0000000100057882 */ /* 0x000fe40000000000 */
[----:B------:R-:W-:-:S04]  /*3780*/  USHF.R.U32.HI UR6, URZ, 0x5, UR6 ;  /* 0x00000005ff067899 */ /* 0x000fc80008011606 */
[----:B------:R-:W-:Y:S02]  /*3790*/  USHF.L.U32 UR8, UR8, UR6, URZ ;  /* 0x0000000608087299 */ /* 0x000fe400080006ff */
[----:B------:R-:W-:-:S04]  /*37a0*/  USHF.L.U32 UR5, UR5, UR6, URZ ;  /* 0x0000000605057299 */ /* 0x000fc800080006ff */
[----:B-1----:R-:W-:-:S04]  /*37b0*/  LOP3.LUT R0, R0, UR8, RZ, 0xc0, !PT ;  /* 0x0000000800007c12 */ /* 0x002fc8000f8ec0ff */
[----:B------:R-:W-:-:S13]  /*37c0*/  ISETP.NE.AND P0, PT, R0, UR8, PT ;  /* 0x0000000800007c0c */ /* 0x000fda000bf05270 */
[----:B------:R-:W-:Y:S05]  /*37d0*/  @P0 BRA `(.L_x_66) ;  /* 0x0000000000580947 */ /* 0x000fea0003800000 */
[----:B------:R-:W1:Y:S02]  /*37e0*/  LDS R0, [UR4+0x18] ;  /* 0x00001804ff007984 */ /* 0x000e640008000800 */
[----:B-1----:R-:W-:-:S04]  /*37f0*/  LOP3.LUT R0, R0, UR5, RZ, 0xc0, !PT ;  /* 0x0000000500007c12 */ /* 0x002fc8000f8ec0ff */
[----:B------:R-:W-:-:S13]  /*3800*/  ISETP.NE.AND P0, PT, R0, UR5, PT ;  /* 0x0000000500007c0c */ /* 0x000fda000bf05270 */
[----:B------:R-:W-:Y:S05]  /*3810*/  @P0 BRA `(.L_x_67) ;  /* 0x00000000003c0947 */ /* 0x000fea0003800000 */
[----:B------:R-:W1:Y:S01]  /*3820*/  S2R R2, SR_LANEID ;  /* 0x0000000000027919 */ /* 0x000e620000000000 */
[----:B------:R-:W-:Y:S01]  /*3830*/  ULOP3.LUT UR8, URZ, UR8, URZ, 0x33, !UPT ;  /* 0x00000008ff087292 */ /* 0x000fe2000f8e33ff */
[----:B------:R-:W-:Y:S01]  /*3840*/  LOP3.LUT R4, RZ, UR5, RZ, 0x33, !PT ;  /* 0x00000005ff047c12 */ /* 0x000fe2000f8e33ff */
[----:B------:R-:W-:Y:S02]  /*3850*/  VOTEU.ANY UR7, UPT, PT ;  /* 0x0000000000077886 */ /* 0x000fe400038e0100 */
[----:B------:R-:W-:Y:S01]  /*3860*/  UFLO.U32 UR7, UR7 ;  /* 0x00000007000772bd */ /* 0x000fe200080e0000 */
[----:B------:R-:W2:Y:S01]  /*3870*/  REDUX UR5, R4 ;  /* 0x00000000040573c4 */ /* 0x000ea20000000000 */
[----:B------:R-:W-:-:S06]  /*3880*/  IMAD.U32 R0, RZ, RZ, UR8 ;  /* 0x00000008ff007e24 */ /* 0x000fcc000f8e00ff */
[----:B------:R3:W-:Y:S01]  /*3890*/  UTCATOMSWS.AND URZ, UR8 ;  /* 0x0000000800ff79e3 */ /* 0x0007e20008000000 */
[----:B------:R-:W4:Y:S01]  /*38a0*/  REDUX UR6, R0 ;  /* 0x00000000000673c4 */ /* 0x000f220000000000 */
[----:B-1----:R-:W-:Y:S01]  /*38b0*/  ISETP.EQ.U32.AND P0, PT, R2, UR7, PT ;  /* 0x0000000702007c0c */ /* 0x002fe2000bf02070 */
[----:B--2---:R-:W-:Y:S01]  /*38c0*/  IMAD.U32 R2, RZ, RZ, UR5 ;  /* 0x00000005ff027e24 */ /* 0x004fe2000f8e00ff */
[----:B----4-:R-:W-:-:S11]  /*38d0*/  MOV R3, UR6 ;  /* 0x0000000600037c02 */ /* 0x010fd60008000f00 */
[----:B------:R3:W-:Y:S04]  /*38e0*/  @P0 ATOMS.AND RZ, [UR4+0x14], R3 ;  /* 0x00001403ffff098c */ /* 0x0007e8000a800004 */
[----:B------:R3:W-:Y:S01]  /*38f0*/  @P0 ATOMS.AND RZ, [UR4+0x18], R2 ;  /* 0x00001802ffff098c */ /* 0x0007e2000a800004 */
[----:B------:R-:W-:Y:S05]  /*3900*/  BRA `(.L_x_68) ;  /* 0x0000000000147947 */ /* 0x000fea0003800000 */
.L_x_67:
[----:B------:R-:W-:Y:S02]  /*3910*/  MOV R2, 0x3930 ;  /* 0x0000393000027802 */ /* 0x000fe40000000f00 */
[----:B----45:R-:W-:Y:S05]  /*3920*/  CALL.REL.NOINC `($__internal_0_$__cuda_sm10x_tcgen05_guardrail_trap_col_being_dealloced_not_returned_by_alloc) ;  /* 0x0000005000e07944 */ /* 0x030fea0003c00000 */
[----:B------:R-:W-:Y:S05]  /*3930*/  BRA `(.L_x_68) ;  /* 0x0000000000087947 */ /* 0x000fea0003800000 */
.L_x_66:
[----:B------:R-:W-:Y:S02]  /*3940*/  MOV R2, 0x3960 ;  /* 0x0000396000027802 */ /* 0x000fe40000000f00 */
[----:B----45:R-:W-:Y:S05]  /*3950*/  CALL.REL.NOINC `($__internal_2_$__cuda_sm10x_tcgen05_guardrail_trap_unallocated_columns_being_dealloced) ;  /* 0x0000005000ec7944 */ /* 0x030fea0003c00000 */
.L_x_68:
[----:B------:R-:W-:Y:S01]  /*3960*/  NOP ;  /* 0x0000000000007918 */ /* 0x000fe20000000000 */
[----:B---3--:R-:W-:Y:S05]  /*3970*/  EXIT ;  /* 0x000000000000794d */ /* 0x008fea0003800000 */
.L_x_50:
[----:B------:R-:W-:-:S09]  /*3980*/  UISETP.NE.OR UP2, UPT, UR8, 0x3, !UP2 ;  /* 0x000000030800788c */ /* 0x000fd2000d745670 */
[----:B------:R-:W-:Y:S05]  /*3990*/  BRA.U UP2, `(.L_x_69) ;  /* 0x0000000d02407547 */ /* 0x000fea000b800000 */
[----:B------:R-:W1:Y:S01]  /*39a0*/  LDC R0, c[0x0][0xb30] ;  /* 0x0002cc00ff007b82 */ /* 0x000e620000000800 */
[----:B------:R-:W2:Y:S01]  /*39b0*/  LDCU.64 UR8, c[0x0][0x888] ;  /* 0x00011100ff0877ac */ /* 0x000ea20008000a00 */
[----:B------:R-:W-:Y:S02]  /*39c0*/  HFMA2 R29, -RZ, RZ, 0, 0 ;  /* 0x00000000ff1d7431 */ /* 0x000fe400000001ff */
[----:B------:R-:W-:Y:S01]  /*39d0*/  IMAD.MOV.U32 R31, RZ, RZ, 0x1 ;  /* 0x00000001ff1f7424 */ /* 0x000fe200078e00ff */
[----:B------:R-:W-:Y:S01]  /*39e0*/  MOV R23, 0x2000 ;  /* 0x0000200000177802 */ /* 0x000fe20000000f00 */
[----:B------:R-:W4:Y:S01]  /*39f0*/  LDCU.64 UR4, c[0x0][0x890] ;  /* 0x00011200ff0477ac */ /* 0x000f220008000a00 */
[----:B------:R-:W-:Y:S01]  /*3a00*/  IMAD.MOV.U32 R30, RZ, RZ, RZ ;  /* 0x000000ffff1e7224 */ /* 0x000fe200078e00ff */
[----:B------:R-:W3:Y:S01]  /*3a10*/  LDC R19, c[0x0][0x370] ;  /* 0x0000dc00ff137b82 */ /* 0x000ee20000000800 */
[----:B------:R-:W-:Y:S01]  /*3a20*/  UMOV UR7, 0x400 ;  /* 0x0000040000077882 */ /* 0x000fe20000000000 */
[----:B------:R-:W-:-:S02]  /*3a30*/  UPLOP3.LUT UP1, UPT, UPT, UPT, UPT, 0x40, 0x4 ;  /* 0x000000000004789c */ /* 0x000fc40003f2e870 */
[----:B------:R-:W-:-:S04]  /*3a40*/  ULEA UR7, UR37, UR7, 0x18 ;  /* 0x0000000725077291 */ /* 0x000fc8000f8ec0ff */
[----:B------:R-:W3:Y:S01]  /*3a50*/  LDC R2, c[0x0][0xb0c] ;  /* 0x0002c300ff027b82 */ /* 0x000ee20000000800 */
[----:B------:R-:W-:Y:S02]  /*3a60*/  UIADD3 UR13, UPT, UPT, UR7, 0x68, URZ ;  /* 0x00000068070d7890 */ /* 0x000fe4000fffe0ff */
[----:B--2---:R-:W-:Y:S02]  /*3a70*/  UISETP.NE.U32.AND UP2, UPT, UR8, URZ, UPT ;  /* 0x000000ff0800728c */ /* 0x004fe4000bf45070 */
[----:B------:R-:W-:Y:S02]  /*3a80*/  UIADD3 UR17, UPT, UPT, UR7, 0x60, URZ ;  /* 0x0000006007117890 */ /* 0x000fe4000fffe0ff */
[----:B----4-:R-:W-:Y:S01]  /*3a90*/  UISETP.NE.U32.AND UP3, UPT, UR4, URZ, UPT ;  /* 0x000000ff0400728c */ /* 0x010fe2000bf65070 */
[----:B------:R-:W2:Y:S01]  /*3aa0*/  LDC R18, c[0x0][0xb20] ;  /* 0x0002c800ff127b82 */ /* 0x000ea20000000800 */
[----:B-1----:R-:W-:Y:S01]  /*3ab0*/  ISETP.NE.AND P1, PT, R0, 0x1, PT ;  /* 0x000000010000780c */ /* 0x002fe20003f25270 */
[----:B------:R-:W-:-:S02]  /*3ac0*/  UISETP.NE.AND.EX UP2, UPT, UR9, URZ, UPT, UP2 ;  /* 0x000000ff0900728c */ /* 0x000fc4000bf45320 */
[----:B------:R-:W-:Y:S02]  /*3ad0*/  UPRMT UR13, UR37, 0x654, UR13 ;  /* 0x00000654250d7896 */ /* 0x000fe4000800000d */
[----:B------:R-:W-:Y:S02]  /*3ae0*/  UISETP.NE.AND.EX UP3, UPT, UR5, URZ, UPT, UP3 ;  /* 0x000000ff0500728c */ /* 0x000fe4000bf65330 */
[----:B------:R-:W1:Y:S08]  /*3af0*/  LDC.64 R32, c[0x0][0x348] ;  /* 0x0000d200ff207b82 */ /* 0x000e700000000a00 */
[----:B------:R-:W4:Y:S08]  /*3b00*/  LDC.64 R16, c[0x0][0xb10] ;  /* 0x0002c400ff107b82 */ /* 0x000f300000000a00 */
[----:B------:R-:W1:Y:S08]  /*3b10*/  LDC.64 R6, c[0x0][0xb18] ;  /* 0x0002c600ff067b82 */ /* 0x000e700000000a00 */
[----:B------:R-:W1:Y:S08]  /*3b20*/  LDC.64 R4, c[0x0][0xb28] ;  /* 0x0002ca00ff047b82 */ /* 0x000e700000000a00 */
[----:B--23--:R-:W1:Y:S02]  /*3b30*/  LDC R22, c[0x0][0x374] ;  /* 0x0000dd00ff167b82 */ /* 0x00ce640000000800 */
.L_x_78:
[C---:B------:R-:W-:Y:S02]  /*3b40*/  LEA R0, R30.reuse, UR7, 0x3 ;  /* 0x000000071e007c11 */ /* 0x040fe4000f8e18ff */
[----:B------:R-:W-:Y:S02]  /*3b50*/  SHF.L.U32 R3, R29, 0x1f, RZ ;  /* 0x0000001f1d037819 */ /* 0x000fe400000006ff */
[----:B------:R-:W-:Y:S02]  /*3b60*/  LEA R24, R30, UR7, 0x4 ;  /* 0x000000071e187c11 */ /* 0x000fe4000f8e20ff */
[----:B--2---:R-:W2:Y:S02]  /*3b70*/  SYNCS.PHASECHK.TRANS64.TRYWAIT P0, [R0+URZ+0x90], R3 ;  /* 0x00009003000075a7 */ /* 0x004ea400080011ff */
[----:B--2---:R-:W-:Y:S05]  /*3b80*/  @!P0 BRA `(.L_x_70) ;  /* 0x0000004c00848947 */ /* 0x004fea0003800000 */
.L_x_139:
[----:B------:R-:W-:Y:S01]  /*3b90*/  ISETP.GE.AND P0, PT, R72, 0x1, PT ;  /* 0x000000014800780c */ /* 0x000fe20003f06270 */
[----:B------:R-:W3:Y:S01]  /*3ba0*/  LDS.128 R24, [R24+0x120] ;  /* 0x0001200018187984 */ /* 0x000ee20000000c00 */
[----:B--2---:R-:W-:Y:S01]  /*3bb0*/  VIADD R0, R0, 0xa0 ;  /* 0x000000a000007836 */ /* 0x004fe20000000000 */
[----:B------:R-:W-:Y:S01]  /*3bc0*/  @!PT LDS RZ, [RZ] ;  /* 0x00000000fffff984 */ /* 0x000fe20000000800 */
[----:B------:R-:W-:Y:S01]  /*3bd0*/  @!PT LDS RZ, [RZ] ;  /* 0x00000000fffff984 */ /* 0x000fe20000000800 */
[----:B------:R-:W-:Y:S01]  /*3be0*/  @!PT LDS RZ, [RZ] ;  /* 0x00000000fffff984 */ /* 0x000fe20000000800 */
[----:B------:R-:W-:Y:S01]  /*3bf0*/  @!PT LDS RZ, [RZ] ;  /* 0x00000000fffff984 */ /* 0x000fe20000000800 */
[----:B------:R2:W-:Y:S06]  /*3c00*/  MEMBAR.ALL.CTA ;  /* 0x0000000000007992 */ /* 0x0005ec0000008000 */
[----:B--2---:R-:W2:Y:S01]  /*3c10*/  FENCE.VIEW.ASYNC.S ;  /* 0x00000000000073c6 */ /* 0x004ea20000000000 */
[----:B------:R-:W-:Y:S04]  /*3c20*/  PRMT R0, RZ, 0x654, R0 ;  /* 0x00000654ff007816 */ /* 0x000fe80000000000 */
[----:B--2---:R2:W-:Y:S01]  /*3c30*/  SYNCS.ARRIVE.TRANS64.RED.A1T0 RZ, [R0+URZ], RZ ;  /* 0x000000ff00ff79a7 */ /* 0x0045e200081004ff */
[----:B---3--:R-:W-:Y:S11]  /*3c40*/  LOP3.LUT P3, RZ, R26, 0x1, RZ, 0xc0, !PT ;  /* 0x000000011aff7812 */ /* 0x008ff6000786c0ff */
[----:B------:R-:W-:Y:S02]  /*3c50*/  @!UPT UIADD3 URZ, UPT, UPT, URZ, URZ, URZ ;  /* 0x000000fffffff290 */ /* 0x000fe4000fffe0ff */
[----:B------:R-:W-:Y:S02]  /*3c60*/  @P3 MOV R13, R24 ;  /* 0x00000018000d3202 */ /* 0x000fe40000000f00 */
[----:B------:R-:W-:Y:S01]  /*3c70*/  @P3 LOP3.LUT R8, R25, 0xffff, RZ, 0xc0, !PT ;  /* 0x0000ffff19083812 */ /* 0x000fe200078ec0ff */
[----:B--2---:R-:W-:Y:S06]  /*3c80*/  @!P0 BRA `(.L_x_71) ;  /* 0x0000000000a48947 */ /* 0x004fec0003800000 */
[----:B-1----:R-:W-:Y:S01]  /*3c90*/  IMAD.HI.U32 R35, R22, R7, RZ ;  /* 0x0000000716237227 */ /* 0x002fe200078e00ff */
[----:B------:R-:W-:Y:S02]  /*3ca0*/  ISETP.NE.AND P0, PT, R6, 0x1, PT ;  /* 0x000000010600780c */ /* 0x000fe40003f05270 */
[----:B------:R-:W-:Y:S01]  /*3cb0*/  ISETP.NE.AND P2, PT, R72, 0x1, PT ;  /* 0x000000014800780c */ /* 0x000fe20003f45270 */
[----:B----4-:R-:W-:Y:S01]  /*3cc0*/  IMAD.HI.U32 R34, R19, R16, RZ ;  /* 0x0000001013227227 */ /* 0x010fe200078e00ff */
[----:B------:R-:W-:Y:S02]  /*3cd0*/  SHF.R.U32.HI R35, RZ, R18, R35 ;  /* 0x00000012ff237219 */ /* 0x000fe40000011623 */
[----:B------:R-:W-:Y:S01]  /*3ce0*/  ISETP.NE.AND P4, PT, R2, 0x1, PT ;  /* 0x000000010200780c */ /* 0x000fe20003f85270 */
[----:B------:R-:W-:Y:S01]  /*3cf0*/  IMAD.HI.U32 R36, R13, R16, RZ ;  /* 0x000000100d247227 */ /* 0x000fe200078e00ff */
[----:B------:R-:W-:Y:S02]  /*3d00*/  SHF.R.U32.HI R34, RZ, R17, R34 ;  /* 0x00000011ff227219 */ /* 0x000fe40000011622 */
[----:B------:R-:W-:Y:S01]  /*3d10*/  SEL R3, R22, R35, !P0 ;  /* 0x0000002316037207 */ /* 0x000fe20004000000 */
[C---:B------:R-:W-:Y:S01]  /*3d20*/  IMAD.HI.U32 R35, R8.reuse, R7, RZ ;  /* 0x0000000708237227 */ /* 0x040fe200078e00ff */
[----:B------:R-:W-:Y:S02]  /*3d30*/  SEL R11, R19, R34, !P4 ;  /* 0x00000022130b7207 */ /* 0x000fe40006000000 */
[----:B------:R-:W-:Y:S01]  /*3d40*/  SHF.R.U32.HI R36, RZ, R17, R36 ;  /* 0x00000011ff247219 */ /* 0x000fe20000011624 */
[----:B------:R-:W-:Y:S01]  /*3d50*/  IMAD.HI.U32 R38, R3, R4, RZ ;  /* 0x0000000403267227 */ /* 0x000fe200078e00ff */
[----:B------:R-:W-:Y:S03]  /*3d60*/  SHF.R.U32.HI R35, RZ, R18, R35 ;  /* 0x00000012ff237219 */ /* 0x000fe60000011623 */
[----:B------:R-:W-:Y:S01]  /*3d70*/  IMAD.HI.U32 R34, R11, R4, RZ ;  /* 0x000000040b227227 */ /* 0x000fe200078e00ff */
[----:B------:R-:W-:Y:S02]  /*3d80*/  @P2 SHF.R.U32.HI R3, RZ, R5, R38 ;  /* 0x00000005ff032219 */ /* 0x000fe40000011626 */
[----:B------:R-:W-:Y:S02]  /*3d90*/  SEL R9, R8, R35, !P0 ;  /* 0x0000002308097207 */ /* 0x000fe40004000000 */
[----:B------:R-:W-:Y:S01]  /*3da0*/  @P2 SHF.R.U32.HI R11, RZ, R5, R34 ;  /* 0x00000005ff0b2219 */ /* 0x000fe20000011622 */
[C---:B------:R-:W-:Y:S01]  /*3db0*/  IMAD R10, R72.reuse, R3, RZ ;  /* 0x00000003480a7224 */ /* 0x040fe200078e02ff */
[----:B------:R-:W-:Y:S01]  /*3dc0*/  SEL R3, R13, R36, !P4 ;  /* 0x000000240d037207 */ /* 0x000fe20006000000 */
[C---:B------:R-:W-:Y:S03]  /*3dd0*/  IMAD.HI.U32 R14, R9.reuse, R4, RZ ;  /* 0x00000004090e7227 */ /* 0x040fe600078e00ff */
[----:B------:R-:W-:Y:S01]  /*3de0*/  ISETP.GE.AND P0, PT, R9, R10, PT ;  /* 0x0000000a0900720c */ /* 0x000fe20003f06270 */
[C---:B------:R-:W-:Y:S01]  /*3df0*/  IMAD R12, R72.reuse, R11, RZ ;  /* 0x0000000b480c7224 */ /* 0x040fe200078e02ff */
[-C--:B------:R-:W-:Y:S04]  /*3e00*/  SHF.R.U32.HI R14, RZ, R5.reuse, R14 ;  /* 0x00000005ff0e7219 */ /* 0x080fe8000001160e */
[----:B------:R-:W-:Y:S02]  /*3e10*/  ISETP.GE.OR P0, PT, R3, R12, P0 ;  /* 0x0000000c0300720c */ /* 0x000fe40000706670 */
[----:B------:R-:W-:Y:S05]  /*3e20*/  SEL R15, R9, R14, !P2 ;  /* 0x0000000e090f7207 */ /* 0x000fea0005000000 */
[----:B------:R-:W-:Y:S04]  /*3e30*/  IMAD.MOV R14, RZ, RZ, -R15 ;  /* 0x000000ffff0e7224 */ /* 0x000fe800078e0a0f */
[----:B------:R-:W-:Y:S02]  /*3e40*/  IMAD R14, R72, R14, R9 ;  /* 0x0000000e480e7224 */ /* 0x000fe400078e0209 */
[C---:B------:R-:W-:Y:S05]  /*3e50*/  @!P0 IMAD.HI.U32 R10, R3.reuse, R4, RZ ;  /* 0x00000004030a8227 */ /* 0x040fea00078e00ff */
[----:B------:R-:W-:Y:S04]  /*3e60*/  @!P0 SHF.R.U32.HI R10, RZ, R5, R10 ;  /* 0x00000005ff0a8219 */ /* 0x000fe8000001160a */
[----:B------:R-:W-:Y:S01]  /*3e70*/  @!P0 SEL R0, R3, R10, !P2 ;  /* 0x0000000a03008207 */ /* 0x000fe20005000000 */
[----:B------:R-:W-:Y:S03]  /*3e80*/  IMAD.MOV R10, RZ, RZ, -R3 ;  /* 0x000000ffff0a7224 */ /* 0x000fe600078e0a03 */
[----:B------:R-:W-:Y:S01]  /*3e90*/  @!P0 IADD3 R15, PT, PT, R15, -R0, RZ ;  /* 0x800000000f0f8210 */ /* 0x000fe20007ffe0ff */
[----:B------:R-:W-:Y:S01]  /*3ea0*/  @!P0 IMAD R0, R11, R14, R0 ;  /* 0x0000000e0b008224 */ /* 0x000fe200078e0200 */
[----:B------:R-:W-:Y:S01]  /*3eb0*/  IADD3 R11, PT, PT, -R9, RZ, RZ ;  /* 0x000000ff090b7210 */ /* 0x000fe20007ffe1ff */
[----:B------:R-:W-:Y:S02]  /*3ec0*/  IMAD R13, R2, R10, R13 ;  /* 0x0000000a020d7224 */ /* 0x000fe400078e020d */
[----:B------:R-:W-:Y:S02]  /*3ed0*/  @!P0 IMAD R9, R15, R72, R3 ;  /* 0x000000480f098224 */ /* 0x000fe400078e0203 */
[----:B------:R-:W-:Y:S02]  /*3ee0*/  @!P0 IMAD.MOV.U32 R3, RZ, RZ, R0 ;  /* 0x000000ffff038224 */ /* 0x000fe400078e0000 */
[----:B------:R-:W-:Y:S02]  /*3ef0*/  IMAD R8, R6, R11, R8 ;  /* 0x0000000b06087224 */ /* 0x000fe400078e0208 */
[----:B------:R-:W-:Y:S02]  /*3f00*/  IMAD R13, R3, R2, R13 ;  /* 0x00000002030d7224 */ /* 0x000fe400078e020d */
[----:B------:R-:W-:Y:S02]  /*3f10*/  IMAD R8, R9, R6, R8 ;  /* 0x0000000609087224 */ /* 0x000fe400078e0208 */
.L_x_71:
[----:B------:R-:W-:Y:S05]  /*3f20*/  BRA.U UP1, `(.L_x_72) ;  /* 0x0000000101107547 */ /* 0x000fea000b800000 */
[----:B------:R-:W-:Y:S04]  /*3f30*/  MOV R0, UR6 ;  /* 0x0000000600007c02 */ /* 0x000fe80008000f00 */
[----:B------:R-:W-:Y:S04]  /*3f40*/  SHF.L.U32 R3, R0, 0x1f, RZ ;  /* 0x0000001f00037819 */ /* 0x000fe800000006ff */
[----:B------:R-:W2:Y:S02]  /*3f50*/  SYNCS.PHASECHK.TRANS64.TRYWAIT P0, [UR7+0x88], R3 ;  /* 0x00008803ff0075a7 */ /* 0x000ea40008001107 */
[----:B--2---:R-:W-:Y:S05]  /*3f60*/  @!P0 BRA `(.L_x_73) ;  /* 0x0000004800a08947 */ /* 0x004fea0003800000 */
.L_x_72:
[----:B------:R-:W-:Y:S02]  /*3f70*/  R2UR UR19, R21 ;  /* 0x00000000151372ca */ /* 0x000fe400000e0000 */
[----:B------:R-:W-:Y:S02]  /*3f80*/  R2UR UR18, R20 ;  /* 0x00000000141272ca */ /* 0x000fe400000e0000 */
[----:B------:R-:W-:Y:S02]  /*3f90*/  ISETP.NE.U32.AND P2, PT, RZ, UR4, PT ;  /* 0x00000004ff007c0c */ /* 0x000fe4000bf45070 */
[----:B------:R-:W-:Y:S02]  /*3fa0*/  SHF.L.U32 R12, R31, 0x1f, RZ ;  /* 0x0000001f1f0c7819 */ /* 0x000fe400000006ff */
[----:B------:R-:W-:Y:S05]  /*3fb0*/  ISETP.NE.AND.EX P2, PT, RZ, UR5, PT, P2 ;  /* 0x00000005ff007c0c */ /* 0x000fea000bf45320 */
[----:B------:R-:W-:Y:S02]  /*3fc0*/  USHF.L.U32 UR19, UR19, 0x7, URZ ;  /* 0x0000000713137899 */ /* 0x000fe400080006ff */
[----:B------:R-:W-:Y:S01]  /*3fd0*/  USHF.L.U32 UR18, UR18, 0x7, URZ ;  /* 0x0000000712127899 */ /* 0x000fe200080006ff */
[----:B------:R-:W-:Y:S11]  /*3fe0*/  BRA.U !UP3, `(.L_x_74) ;  /* 0x000000010b347547 */ /* 0x000ff6000b800000 */
[----:B------:R-:W-:Y:S01]  /*3ff0*/  UPLOP3.LUT UP0, UPT, UPT, UPT, UP2, 0x80, 0x8 ;  /* 0x000000000008789c */ /* 0x000fe20003f0f020 */
[----:B--2---:R-:W-:Y:S02]  /*4000*/  HFMA2 R0, -RZ, RZ, 0, 5.9604644775390625e-08 ;  /* 0x00000001ff007431 */ /* 0x004fe400000001ff */
[----:B------:R-:W-:Y:S03]  /*4010*/  IMAD.MOV.U32 R171, RZ, RZ, 0x1 ;  /* 0x00000001ffab7424 */ /* 0x000fe600078e00ff */
[----:B------:R-:W-:Y:S05]  /*4020*/  PLOP3.LUT P0, PT, PT, PT, UP0, 0x80, 0x8 ;  /* 0x000000000008781c */ /* 0x000fea0003f0f008 */
[----:B------:R-:W2:Y:S01]  /*4030*/  @UP0 LDCU.64 UR10, c[0x0][0x888] ;  /* 0x00011100ff0a07ac */ /* 0x000ea20008000a00 */
[----:B------:R-:W-:Y:S07]  /*4040*/  @UP0 UIMAD UR8, UR36, UR4, URZ ;  /* 0x00000004240802a4 */ /* 0x000fee000f8e02ff */
[----:B------:R-:W-:Y:S01]  /*4050*/  @!P0 PRMT R171, R0, 0x7610, R171 ;  /* 0x0000761000ab8816 */ /* 0x000fe200000000ab */
[----:B--2---:R-:W-:Y:S03]  /*4060*/  @UP0 UIMAD.WIDE UR10, UR8, 0x4, UR10 ;  /* 0x00000004080a08a5 */ /* 0x004fe6000f8e020a */
[----:B------:R-:W2:Y:S03]  /*4070*/  @!UP0 LDCU UR8, c[0x0][0x880] ;  /* 0x00011000ff0887ac */ /* 0x000ea60008000800 */
[----:B------:R-:W-:Y:S01]  /*4080*/  IMAD.U32 R10, RZ, RZ, UR10 ;  /* 0x0000000aff0a7e24 */ /* 0x000fe2000f8e00ff */
[----:B------:R-:W-:Y:S05]  /*4090*/  MOV R11, UR11 ;  /* 0x0000000b000b7c02 */ /* 0x000fea0008000f00 */
[----:B-----5:R3:W5:Y:S02]  /*40a0*/  @P0 LDG.E R81, desc[UR46][R10.64] ;  /* 0x0000002e0a510981 */ /* 0x020764000c1e1900 */
[----:B--23--:R-:W-:Y:S07]  /*40b0*/  @!P0 IMAD.U32 R81, RZ, RZ, UR8 ;  /* 0x00000008ff518e24 */ /* 0x00cfee000f8e00ff */
.L_x_74:
[----:B-----5:R-:W-:Y:S01]  /*40c0*/  @!P2 FSETP.EQ.AND P0, PT, R81, RZ, PT ;  /* 0x000000ff5100a20b */ /* 0x020fe20003f02000 */
[----:B------:R-:W-:Y:S01]  /*40d0*/  @!UPT UIADD3 URZ, UPT, UPT, URZ, URZ, URZ ;  /* 0x000000fffffff290 */ /* 0x000fe2000fffe0ff */
[----:B------:R-:W-:Y:S11]  /*40e0*/  @!P2 BRA `(.L_x_75) ;  /* 0x000000000014a947 */ /* 0x000ff60003800000 */
[----:B------:R-:W-:Y:S02]  /*40f0*/  LOP3.LUT P2, RZ, R171, 0xff, RZ, 0xc0, !PT ;  /* 0x000000ffabff7812 */ /* 0x000fe4000784c0ff */
[----:B------:R-:W-:Y:S04]  /*4100*/  PLOP3.LUT P0, PT, PT, PT, UP0, 0x80, 0x8 ;  /* 0x000000000008781c */ /* 0x000fe80003f0f008 */
[----:B------:R-:W-:Y:S07]  /*4110*/  PLOP3.LUT P0, PT, P0, PT, PT, 0x8, 0x80 ;  /* 0x000000000080781c */ /* 0x000fee000070e170 */
[----:B------:R-:W-:Y:S11]  /*4120*/  @P2 FSETP.EQ.AND P0, PT, R81, RZ, PT ;  /* 0x000000ff5100220b */ /* 0x000ff60003f02000 */
[----:B------:R-:W-:Y:S02]  /*4130*/  @!UPT UIADD3 URZ, UPT, UPT, URZ, URZ, URZ ;  /* 0x000000fffffff290 */ /* 0x000fe4000fffe0ff */
.L_x_75:
[----:B------:R-:W3:Y:S01]  /*4140*/  SYNCS.PHASECHK.TRANS64.TRYWAIT P2, [UR7+0x70], R12 ;  /* 0x0000700cff0075a7 */ /* 0x000ee20008041107 */
[----:B------:R-:W-:Y:S04]  /*4150*/  ELECT P4, URZ, PT ;  /* 0x0000000000ff782f */ /* 0x000fe80003880000 */
[----:B------:R-:W-:Y:S11]  /*4160*/  PLOP3.LUT P4, PT, P0, P4, PT, 0xf2, 0x2f ;  /* 0x00000000002f781c */ /* 0x000ff60000789e72 */
[----:B------:R-:W-:Y:S02]  /*4170*/  @!UPT UIADD3 URZ, UPT, UPT, URZ, URZ, URZ ;  /* 0x000000fffffff290 */ /* 0x000fe4000fffe0ff */
[----:B-1----:R-:W-:Y:S05]  /*4180*/  @!P4 IADD3 R21, P0, PT, R32, 0x580, RZ ;  /* 0x000005802015c810 */ /* 0x002fea0007f1e0ff */
[----:B------:R-:W-:Y:S01]  /*4190*/  @!P4 IMAD.X R20, RZ, RZ, R33, P0 ;  /* 0x000000ffff14c224 */ /* 0x000fe200000e0621 */
[----:B---3--:R-:W-:Y:S07]  /*41a0*/  @!P2 BRA `(.L_x_76) ;  /* 0x000000480028a947 */ /* 0x008fee0003800000 */
.L_x_142:
[----:B------:R-:W3:Y:S01]  /*41b0*/  LDC.64 R14, c[0x0][0xb10] ;  /* 0x0002c400ff0e7b82 */ /* 0x000ee20000000a00 */
[----:B------:R-:W-:Y:S01]  /*41c0*/  @!P4 R2UR UR8, R20 ;  /* 0x000000001408c2ca */ /* 0x000fe200000e0000 */
[----:B------:R-:W-:Y:S01]  /*41d0*/  VOTEU.ALL UP1, P4 ;  /* 0x0000000000ff7886 */ /* 0x000fe20002020000 */
[----:B------:R-:W-:Y:S01]  /*41e0*/  @!P4 R2UR UR9, R21 ;  /* 0x000000001509c2ca */ /* 0x000fe200000e0000 */
[----:B------:R-:W-:Y:S01]  /*41f0*/  UMOV UR10, 0x0 ;  /* 0x00000000000a7882 */ /* 0x000fe20000000000 */
[----:B------:R-:W-:Y:S03]  /*4200*/  UMOV UR11, 0x10000000 ;  /* 0x10000000000b7882 */ /* 0x000fe60000000000 */
[----:B------:R-:W5:Y:S01]  /*4210*/  LDC.64 R10, c[0x0][0xb18] ;  /* 0x0002c600ff0a7b82 */ /* 0x000f620000000a00 */
[----:B------:R-:W-:Y:S01]  /*4220*/  @!UP1 UIADD3 UR16, UPT, UPT, UR7, 0x200, URZ ;  /* 0x0000020007109890 */ /* 0x000fe2000fffe0ff */
[----:B------:R-:W-:Y:S01]  /*4230*/  @P3 SHF.R.U32.HI R28, RZ, 0x10, R25 ;  /* 0x00000010ff1c3819 */ /* 0x000fe20000011619 */
[----:B------:R-:W-:Y:S01]  /*4240*/  VOTEU.ALL UP1, P4 ;  /* 0x0000000000ff7886 */ /* 0x000fe20002020000 */
[----:B------:R-:W-:Y:S01]  /*4250*/  UMOV UR20, UR36 ;  /* 0x0000002400147c82 */ /* 0x000fe20008000000 */
[----:B------:R-:W-:Y:S03]  /*4260*/  VIADD R30, R30, 0x1 ;  /* 0x000000011e1e7836 */ /* 0x000fe60000000000 */
[----:B--2---:R-:W2:Y:S01]  /*4270*/  @!P1 LDC R0, c[0x0][0xb20] ;  /* 0x0002c800ff009b82 */ /* 0x004ea20000000800 */
[----:B------:R-:W-:Y:S01]  /*4280*/  IMAD.U32 R21, RZ, RZ, UR8 ;  /* 0x00000008ff157e24 */ /* 0x000fe2000f8e00ff */
[----:B------:R-:W-:Y:S06]  /*4290*/  UPRMT UR8, UR37, 0x654, UR17 ;  /* 0x0000065425087896 */ /* 0x000fec0008000011 */
[----:B-1----:R-:W1:Y:S01]  /*42a0*/  @!P1 LDC R3, c[0x0][0xb0c] ;  /* 0x0002c300ff039b82 */ /* 0x002e620000000800 */
[----:B------:R-:W-:Y:S01]  /*42b0*/  IMAD.U32 R20, RZ, RZ, UR9 ;  /* 0x00000009ff147e24 */ /* 0x000fe2000f8e00ff */
[----:B------:R-:W-:Y:S04]  /*42c0*/  @!P4 R2UR UR15, R21 ;  /* 0x00000000150fc2ca */ /* 0x000fe800000e0000 */
[----:B------:R-:W-:Y:S01]  /*42d0*/  @!P4 R2UR UR14, R20 ;  /* 0x00000000140ec2ca */ /* 0x000fe200000e0000 */
[----:B------:R-:W-:Y:S11]  /*42e0*/  @!P4 IMAD.MOV.U32 R20, RZ, RZ, 0x2000 ;  /* 0x00002000ff14c424 */ /* 0x000ff600078e00ff */
[----:B------:R-:W-:Y:S01]  /*42f0*/  @!UPT UIADD3 URZ, UPT, UPT, URZ, URZ, URZ ;  /* 0x000000fffffff290 */ /* 0x000fe2000fffe0ff */
[----:B------:R1:W-:Y:S01]  /*4300*/  @!UP1 UTMALDG.3D [UR16], [UR14], desc[UR10] ;  /* 0x00000a100e0095b4 */ /* 0x0003e20008011000 */
[----:B------:R1:W-:Y:S02]  /*4310*/  @!P4 SYNCS.ARRIVE.TRANS64.RED.A0TR RZ, [UR7+0x60], R20 ;  /* 0x00006014ffffc9a7 */ /* 0x0003e40008300407 */
[----:B-1----:R-:W-:Y:S01]  /*4320*/  @!P1 ISETP.NE.AND P2, PT, R3, 0x1, PT ;  /* 0x000000010300980c */ /* 0x002fe20003f45270 */
[C---:B---3--:R-:W-:Y:S01]  /*4330*/  @!P1 IMAD.HI.U32 R14, R13.reuse, R14, RZ ;  /* 0x0000000e0d0e9227 */ /* 0x048fe200078e00ff */
[----:B-----5:R-:W-:Y:S03]  /*4340*/  @!P1 ISETP.NE.AND P0, PT, R10, 0x1, PT ;  /* 0x000000010a00980c */ /* 0x020fe60003f05270 */
[C---:B------:R-:W-:Y:S01]  /*4350*/  @!P1 IMAD.HI.U32 R11, R8.reuse, R11, RZ ;  /* 0x0000000b080b9227 */ /* 0x040fe200078e00ff */
[----:B------:R-:W-:Y:S04]  /*4360*/  @!P1 SHF.R.U32.HI R14, RZ, R15, R14 ;  /* 0x0000000fff0e9219 */ /* 0x000fe8000001160e */
[----:B--2---:R-:W-:Y:S01]  /*4370*/  @!P1 SHF.R.U32.HI R9, RZ, R0, R11 ;  /* 0x00000000ff099219 */ /* 0x004fe2000001160b */
[----:B------:R-:W-:Y:S01]  /*4380*/  SYNCS.ARRIVE.TRANS64.RED.A1T0 RZ, [UR8], RZ ;  /* 0x000000ffffff79a7 */ /* 0x000fe20008100408 */
[----:B------:R-:W-:Y:S02]  /*4390*/  @!P1 SEL R14, R13, R14, !P2 ;  /* 0x0000000e0d0e9207 */ /* 0x000fe40005000000 */
[----:B------:R-:W-:Y:S01]  /*43a0*/  @!P1 SEL R9, R8, R9, !P0 ;  /* 0x0000000908099207 */ /* 0x000fe20004000000 */
[----:B------:R-:W1:Y:S04]  /*43b0*/  SYNCS.PHASECHK.TRANS64.TRYWAIT P5, [UR7+0x78], R12 ;  /* 0x0000780cff0075a7 */ /* 0x000e6800080a1107 */
[----:B------:R-:W-:Y:S02]  /*43c0*/  @!P1 IMAD.IADD R0, R9, 0x1, -R14 ;  /* 0x0000000109009824 */ /* 0x000fe400078e0a0e */
[----:B------:R-:W-:Y:S02]  /*43d0*/  @!P1 IMAD.IADD R9, R14, 0x1, -R9 ;  /* 0x000000010e099824 */ /* 0x000fe400078e0a09 */
[----:B------:R-:W-:Y:S02]  /*43e0*/  @!P1 IMAD R13, R0, R3, R13 ;  /* 0x00000003000d9224 */ /* 0x000fe400078e020d */
[----:B------:R-:W-:Y:S01]  /*43f0*/  @!P1 IMAD R8, R9, R10, R8 ;  /* 0x0000000a09089224 */ /* 0x000fe200078e0208 */
[----:B-1----:R-:W-:Y:S06]  /*4400*/  @!P5 BRA `(.L_x_77) ;  /* 0x0000004400a8d947 */ /* 0x002fec0003800000 */
.L_x_144:
[----:B-1----:R-:W-:Y:S01]  /*4410*/  @!P4 IADD3 R3, P0, PT, R32, 0x580, RZ ;  /* 0x000005802003c810 */ /* 0x002fe20007f1e0ff */
[----:B------:R-:W-:Y:S01]  /*4420*/  VOTEU.ALL UP1, P4 ;  /* 0x0000000000ff7886 */ /* 0x000fe20002020000 */
[----:B------:R-:W-:Y:S01]  /*4430*/  UMOV UR20, 0x0 ;  /* 0x0000000000147882 */ /* 0x000fe20000000000 */
[----:B------:R-:W-:Y:S01]  /*4440*/  UMOV UR21, 0x10000000 ;  /* 0x1000000000157882 */ /* 0x000fe20000000000 */
[----:B------:R-:W-:Y:S01]  /*4450*/  @!P4 R2UR UR9, R3 ;  /* 0x000000000309c2ca */ /* 0x000fe200000e0000 */
[----:B------:R-:W-:Y:S01]  /*4460*/  @!P4 IMAD.X R0, RZ, RZ, R33, P0 ;  /* 0x000000ffff00c224 */ /* 0x000fe200000e0621 */
[----:B------:R-:W-:Y:S01]  /*4470*/  @!UP1 UIADD3 UR10, UPT, UPT, UR18, 0x40, URZ ;  /* 0x00000040120a9890 */ /* 0x000fe2000fffe0ff */
[----:B------:R-:W-:Y:S01]  /*4480*/  ISETP.NE.AND P0, PT, R30, 0x2, PT ;  /* 0x000000021e00780c */ /* 0x000fe20003f05270 */
[----:B------:R-:W-:Y:S01]  /*4490*/  UMOV UR11, UR19 ;  /* 0x00000013000b7c82 */ /* 0x000fe20008000000 */
[----:B------:R-:W-:Y:S01]  /*44a0*/  UMOV UR12, UR36 ;  /* 0x00000024000c7c82 */ /* 0x000fe20008000000 */
[----:B------:R-:W-:Y:S01]  /*44b0*/  @!P4 R2UR UR8, R0 ;  /* 0x000000000008c2ca */ /* 0x000fe200000e0000 */
[----:B------:R-:W-:Y:S01]  /*44c0*/  IMAD.IADD R20, R8, 0x1, R147 ;  /* 0x0000000108147824 */ /* 0x000fe200078e0293 */
[----:B------:R-:W-:Y:S01]  /*44d0*/  @P3 R2UR UR36, R28 ;  /* 0x000000001c2432ca */ /* 0x000fe200000e0000 */
[----:B------:R-:W-:Y:S01]  /*44e0*/  IMAD.IADD R21, R13, 0x1, R170 ;  /* 0x000000010d157824 */ /* 0x000fe200078e02aa */
[----:B------:R-:W-:Y:S02]  /*44f0*/  SEL R0, RZ, 0x1, P0 ;  /* 0x00000001ff007807 */ /* 0x000fe40000000000 */
[----:B------:R-:W-:Y:S01]  /*4500*/  LOP3.LUT R31, R31, 0x1, RZ, 0x3c, !PT ;  /* 0x000000011f1f7812 */ /* 0x000fe200078e3cff */
[----:B------:R-:W-:Y:S01]  /*4510*/  IMAD.U32 R10, RZ, RZ, UR9 ;  /* 0x00000009ff0a7e24 */ /* 0x000fe2000f8e00ff */
[----:B------:R-:W-:Y:S01]  /*4520*/  @!UP1 UIADD3 UR9, UPT, UPT, UR7, 0x68, URZ ;  /* 0x0000006807099890 */ /* 0x000fe2000fffe0ff */
[----:B------:R-:W-:Y:S02]  /*4530*/  LOP3.LUT R29, R29, R0, RZ, 0x3c, !PT ;  /* 0x000000001d1d7212 */ /* 0x000fe400078e3cff */
[----:B------:R-:W-:Y:S02]  /*4540*/  SEL R30, R30, RZ, P0 ;  /* 0x000000ff1e1e7207 */ /* 0x000fe40000000000 */
[----:B------:R-:W-:Y:S01]  /*4550*/  IMAD.U32 R11, RZ, RZ, UR8 ;  /* 0x00000008ff0b7e24 */ /* 0x000fe2000f8e00ff */
[----:B------:R-:W-:Y:S01]  /*4560*/  @!P4 R2UR UR14, R10 ;  /* 0x000000000a0ec2ca */ /* 0x000fe200000e0000 */
[----:B------:R-:W-:Y:S01]  /*4570*/  @!UP1 UIADD3 UR8, UPT, UPT, UR7, 0x2200, URZ ;  /* 0x0000220007089890 */ /* 0x000fe2000fffe0ff */
[----:B------:R-:W-:Y:S02]  /*4580*/  VOTEU.ALL UP1, P4 ;  /* 0x0000000000ff7886 */ /* 0x000fe40002020000 */
[----:B------:R-:W-:Y:S11]  /*4590*/  @!P4 R2UR UR15, R11 ;  /* 0x000000000b0fc2ca */ /* 0x000ff600000e0000 */
[----:B------:R-:W-:Y:S02]  /*45a0*/  @!UPT UIADD3 URZ, UPT, UPT, URZ, URZ, URZ ;  /* 0x000000fffffff290 */ /* 0x000fe4000fffe0ff */
[----:B------:R2:W-:Y:S01]  /*45b0*/  @!UP1 UTMALDG.3D [UR8], [UR14], desc[UR20] ;  /* 0x000014080e0095b4 */ /* 0x0005e20008011000 */
[----:B------:R2:W-:Y:S01]  /*45c0*/  @!P4 SYNCS.ARRIVE.TRANS64.RED.A0TR RZ, [UR7+0x68], R23 ;  /* 0x00006817ffffc9a7 */ /* 0x0005e20008300407 */
[----:B------:R-:W-:Y:S01]  /*45d0*/  UPLOP3.LUT UP1, UPT, UPT, UPT, UPT, 0x80, 0x8 ;  /* 0x000000000008789c */ /* 0x000fe20003f2f070 */
[----:B------:R-:W-:Y:S01]  /*45e0*/  SYNCS.ARRIVE.TRANS64.RED.A1T0 RZ, [UR13], RZ ;  /* 0x000000ffffff79a7 */ /* 0x000fe2000810040d */
[----:B------:R-:W-:Y:S09]  /*45f0*/  @P3 BRA `(.L_x_78) ;  /* 0xfffffff400503947 */ /* 0x000ff2000383ffff */
[----:B------:R-:W-:-:S04]  /*4600*/  SHF.L.U32 R3, R31, 0x1f, RZ ;  /* 0x0000001f1f037819 */ /* 0x000fc800000006ff */
[----:B------:R-:W1:Y:S02]  /*4610*/  SYNCS.PHASECHK.TRANS64.TRYWAIT P0, [UR7+0x70], R3 ;  /* 0x00007003ff0075a7 */ /* 0x000e640008001107 */
[----:B-1----:R-:W-:Y:S05]  /*4620*/  @!P0 BRA `(.L_x_79) ;  /* 0x0000004400388947 */ /* 0x002fea0003800000 */
.L_x_146:
[----:B-1----:R-:W-:-:S07]  /*4630*/  MOV R0, UR7 ;  /* 0x0000000700007c02 */ /* 0x002fce0008000f00 */
.L_x_80:
[----:B-1----:R-:W-:-:S04]  /*4640*/  SHF.L.U32 R3, R31, 0x1f, RZ ;  /* 0x0000001f1f037819 */ /* 0x002fc800000006ff */
[----:B------:R1:W3:Y:S03]  /*4650*/  SYNCS.PHASECHK.TRANS64.TRYWAIT P0, [R0+URZ+0x78], R3 ;  /* 0x00007803000075a7 */ /* 0x0002e600080011ff */
[----:B---3--:R-:W-:Y:S05]  /*4660*/  @!P0 NANOSLEEP.SYNCS 0x989680 ;  /* 0x009896800000895d */ /* 0x008fea0003900000 */
[----:B------:R-:W3:Y:S02]  /*4670*/  @!P0 SYNCS.PHASECHK.TRANS64 P0, [R0+URZ+0x78], R3 ;  /* 0x00007803000085a7 */ /* 0x000ee400080010ff */
[----:B--23--:R-:W-:Y:S05]  /*4680*/  @P0 EXIT ;  /* 0x000000000000094d */ /* 0x00cfea0003800000 */
[----:B------:R-:W-:Y:S05]  /*4690*/  BRA `(.L_x_80) ;  /* 0xfffffffc00e87947 */ /* 0x000fea000383ffff */
.L_x_69:
[----:B------:R-:W-:-:S06]  /*46a0*/  UISETP.GE.AND UP1, UPT, UR8, 0x4, UPT ;  /* 0x000000040800788c */ /* 0x000fcc000bf26270 */
[----:B------:R-:W-:-:S13]  /*46b0*/  PLOP3.LUT P0, PT, PT, PT, UP1, 0x80, 0x8 ;  /* 0x000000000008781c */ /* 0x000fda0003f0f018 */
[----:B------:R-:W-:Y:S05]  /*46c0*/  @!P0 EXIT ;  /* 0x000000000000894d */ /* 0x000fea0003800000 */
[----:B------:R-:W-:Y:S01]  /*46d0*/  BAR.SYNC.DEFER_BLOCKING 0x6, 0xa0 ;  /* 0x0182800000007b1d */ /* 0x000fe20000010000 */
[C---:B------:R-:W-:Y:S01]  /*46e0*/  IMAD.SHL.U32 R3, R189.reuse, 0x40, RZ ;  /* 0x00000040bd037824 */ /* 0x040fe200078e00ff */
[C---:B------:R-:W-:Y:S01]  /*46f0*/  LOP3.LUT R193, R189.reuse, 0x60, RZ, 0xc0, !PT ;  /* 0x00000060bdc17812 */ /* 0x040fe200078ec0ff */
[C---:B------:R-:W-:Y:S01]  /*4700*/  IMAD.SHL.U32 R172, R189.reuse, 0x8, RZ ;  /* 0x00000008bdac7824 */ /* 0x040fe200078e00ff */
[C---:B------:R-:W-:Y:S01]  /*4710*/  LOP3.LUT R191, R189.reuse, 0x2, RZ, 0xc0, !PT ;  /* 0x00000002bdbf7812 */ /* 0x040fe200078ec0ff */
[----:B------:R-:W-:Y:S01]  /*4720*/  IMAD.U32 R79, R189, 0x10000, RZ ;  /* 0x00010000bd4f7824 */ /* 0x000fe200078e00ff */
[----:B------:R-:W-:Y:S02]  /*4730*/  UMOV UR49, 0x400 ;  /* 0x0000040000317882 */ /* 0x000fe40000000000 */
[----:B------:R-:W1:Y:S01]  /*4740*/  LDC R177, c[0x0][0x370] ;  /* 0x0000dc00ffb17b82 */ /* 0x000e620000000800 */
[----:B------:R-:W-:Y:S01]  /*4750*/  ULEA UR49, UR37, UR49, 0x18 ;  /* 0x0000003125317291 */ /* 0x000fe2000f8ec0ff */
[----:B------:R-:W-:Y:S01]  /*4760*/  LOP3.LUT R5, R3, 0x180, RZ, 0xc0, !PT ;  /* 0x0000018003057812 */ /* 0x000fe200078ec0ff */
[----:B------:R-:W-:Y:S01]  /*4770*/  HFMA2 R195, -RZ, RZ, 0, 0 ;  /* 0x00000000ffc37431 */ /* 0x000fe200000001ff */
[----:B------:R-:W-:Y:S01]  /*4780*/  LOP3.LUT R79, R79, 0x600000, RZ, 0xc0, !PT ;  /* 0x006000004f4f7812 */ /* 0x000fe200078ec0ff */
[----:B------:R-:W-:Y:S01]  /*4790*/  UIADD3 UR4, UPT, UPT, UR49, 0x4200, URZ ;  /* 0x0000420031047890 */ /* 0x000fe2000fffe0ff */
[----:B------:R-:W-:Y:S01]  /*47a0*/  LOP3.LUT R172, R5, 0x30, R172, 0xf8, !PT ;  /* 0x0000003005ac7812 */ /* 0x000fe200078ef8ac */
[----:B------:R-:W-:Y:S01]  /*47b0*/  IMAD.MOV.U32 R76, RZ, RZ, RZ ;  /* 0x000000ffff4c7224 */ /* 0x000fe200078e00ff */
[----:B------:R-:W2:Y:S01]  /*47c0*/  LDC R74, c[0x0][0xb0c] ;  /* 0x0002c300ff4a7b82 */ /* 0x000ea20000000800 */
[----:B------:R-:W-:-:S02]  /*47d0*/  LOP3.LUT R189, R189, 0x4, RZ, 0xc0, !PT ;  /* 0x00000004bdbd7812 */ /* 0x000fc400078ec0ff */
[----:B------:R-:W-:Y:S02]  /*47e0*/  CS2R R182, SRZ ;  /* 0x0000000000b67805 */ /* 0x000fe4000001ff00 */
[----:B------:R-:W-:Y:S02]  /*47f0*/  LOP3.LUT R172, R172, 0x1e40, R3, 0xf8, !PT ;  /* 0x00001e40acac7812 */ /* 0x000fe400078ef803 */
[----:B------:R-:W-:Y:S02]  /*4800*/  CS2R R180, SRZ ;  /* 0x0000000000b47805 */ /* 0x000fe4000001ff00 */
[----:B------:R-:W-:Y:S01]  /*4810*/  IADD3 R188, PT, PT, -R189, 0x2, RZ ;  /* 0x00000002bdbc7810 */ /* 0x000fe20007ffe1ff */
[----:B------:R-:W-:Y:S01]  /*4820*/  IMAD.MOV R176, RZ, RZ, -R191 ;  /* 0x000000ffffb07224 */ /* 0x000fe200078e0abf */
[----:B------:R-:W-:Y:S01]  /*4830*/  MOV R192, UR4 ;  /* 0x0000000400c07c02 */ /* 0x000fe20008000f00 */
[----:B------:R-:W4:Y:S01]  /*4840*/  LDC R174, c[0x0][0xb20] ;  /* 0x0002c800ffae7b82 */ /* 0x000f220000000800 */
[----:B------:R-:W3:Y:S01]  /*4850*/  LDS R0, [UR49+0x140] ;  /* 0x00014031ff007984 */ /* 0x000ee20008000800 */
[----:B------:R-:W-:Y:S01]  /*4860*/  VIADD R190, R172, UR49 ;  /* 0x00000031acbe7c36 */ /* 0x000fe20008000000 */
[----:B------:R-:W1:Y:S01]  /*4870*/  LDCU.64 UR52, c[0x0][0x348] ;  /* 0x00006900ff3477ac */ /* 0x000e620008000a00 */
[----:B------:R-:W-:-:S02]  /*4880*/  IMAD.MOV R175, RZ, RZ, -R189 ;  /* 0x000000ffffaf7224 */ /* 0x000fc400078e0abd */
[----:B------:R-:W-:Y:S01]  /*4890*/  VIADD R190, R190, 0x200 ;  /* 0x00000200bebe7836 */ /* 0x000fe20000000000 */
[----:B------:R-:W1:Y:S01]  /*48a0*/  LDCU.64 UR38, c[0x0][0x888] ;  /* 0x00011100ff2677ac */ /* 0x000e620008000a00 */
[----:B------:R-:W1:Y:S01]  /*48b0*/  LDC R73, c[0x0][0xb30] ;  /* 0x0002cc00ff497b82 */ /* 0x000e620000000800 */
[----:B------:R-:W1:Y:S01]  /*48c0*/  LDCU.64 UR44, c[0x0][0x890] ;  /* 0x00011200ff2c77ac */ /* 0x000e620008000a00 */
[----:B------:R-:W-:-:S06]  /*48d0*/  UIADD3 UR48, UPT, UPT, UR49, 0x200, URZ ;  /* 0x0000020031307890 */ /* 0x000fcc000fffe0ff */
[----:B------:R-:W1:Y:S08]  /*48e0*/  LDC.64 R168, c[0x0][0xb10] ;  /* 0x0002c400ffa87b82 */ /* 0x000e700000000a00 */
[----:B------:R-:W1:Y:S08]  /*48f0*/  LDC.64 R70, c[0x0][0xb18] ;  /* 0x0002c600ff467b82 */ /* 0x000e700000000a00 */
[----:B------:R-:W1:Y:S08]  /*4900*/  LDC.64 R68, c[0x0][0xb28] ;  /* 0x0002ca00ff447b82 */ /* 0x000e700000000a00 */
[----:B------:R-:W1:Y:S01]  /*4910*/  LDC.64 R166, c[0x0][0x8b0] ;  /* 0x00022c00ffa67b82 */ /* 0x000e620000000a00 */
[----:B---3--:R-:W-:-:S07]  /*4920*/  IMAD.IADD R79, R0, 0x1, R79 ;  /* 0x00000001004f7824 */ /* 0x008fce00078e024f */
[----:B------:R-:W3:Y:S08]  /*4930*/  LDC.64 R164, c[0x0][0x8a8] ;  /* 0x00022a00ffa47b82 */ /* 0x000ef00000000a00 */
[----:B--2-4-:R-:W1:Y:S02]  /*4940*/  LDC R178, c[0x0][0x374] ;  /* 0x0000dd00ffb27b82 */ /* 0x014e640000000800 */
.L_x_107:
[C---:B------:R-:W-:Y:S02]  /*4950*/  LEA R0, R195.reuse, UR49, 0x3 ;  /* 0x00000031c3007c11 */ /* 0x040fe4000f8e18ff */
[----:B------:R-:W-:Y:S02]  /*4960*/  SHF.L.U32 R3, R182, 0x1f, RZ ;  /* 0x0000001fb6037819 */ /* 0x000fe400000006ff */
[----:B------:R-:W-:Y:S02]  /*4970*/  LEA R16, R195, UR49, 0x4 ;  /* 0x00000031c3107c11 */ /* 0x000fe4000f8e20ff */
[----:B------:R-:W2:Y:S02]  /*4980*/  SYNCS.PHASECHK.TRANS64.TRYWAIT P0, [R0+URZ+0x90], R3 ;  /* 0x00009003000075a7 */ /* 0x000ea400080011ff */
[----:B-12---:R-:W-:Y:S05]  /*4990*/  @!P0 BRA `(.L_x_81) ;  /* 0x0000004000748947 */ /* 0x006fea0003800000 */
.L_x_147:
[----:B------:R-:W4:Y:S01]  /*49a0*/  LDC.64 R12, c[0x0][0xb10] ;  /* 0x0002c400ff0c7b82 */ /* 0x000f220000000a00 */
[----:B------:R-:W3:Y:S01]  /*49b0*/  LDS.128 R16, [R16+0x120] ;  /* 0x0001200010107984 */ /* 0x000ee20000000c00 */
[----:B-1----:R-:W-:Y:S01]  /*49c0*/  ISETP.NE.AND P1, PT, R73, 0x1, PT ;  /* 0x000000014900780c */ /* 0x002fe20003f25270 */
[----:B--2---:R-:W-:Y:S01]  /*49d0*/  VIADD R0, R0, 0xa0 ;  /* 0x000000a000007836 */ /* 0x004fe20000000000 */
[----:B------:R-:W-:Y:S04]  /*49e0*/  ISETP.GE.AND P0, PT, R72, 0x1, PT ;  /* 0x000000014800780c */ /* 0x000fe80003f06270 */
[----:B------:R-:W1:Y:S01]  /*49f0*/  LDC.64 R10, c[0x0][0xb18] ;  /* 0x0002c600ff0a7b82 */ /* 0x000e620000000a00 */
[----:B------:R-:W-:Y:S01]  /*4a00*/  PRMT R0, RZ, 0x654, R0 ;  /* 0x00000654ff007816 */ /* 0x000fe20000000000 */
[----:B------:R-:W-:Y:S01]  /*4a10*/  @!PT LDS RZ, [RZ] ;  /* 0x00000000fffff984 */ /* 0x000fe20000000800 */
[----:B------:R-:W-:Y:S01]  /*4a20*/  @!PT LDS RZ, [RZ] ;  /* 0x00000000fffff984 */ /* 0x000fe20000000800 */
[----:B------:R-:W-:Y:S01]  /*4a30*/  @!PT LDS RZ, [RZ] ;  /* 0x00000000fffff984 */ /* 0x000fe20000000800 */
[----:B------:R-:W-:Y:S01]  /*4a40*/  @!PT LDS RZ, [RZ] ;  /* 0x00000000fffff984 */ /* 0x000fe20000000800 */
[----:B------:R2:W-:Y:S06]  /*4a50*/  MEMBAR.ALL.CTA ;  /* 0x0000000000007992 */ /* 0x0005ec0000008000 */
[----:B--2---:R-:W2:Y:S01]  /*4a60*/  FENCE.VIEW.ASYNC.S ;  /* 0x00000000000073c6 */ /* 0x004ea20000000000 */
[----:B------:R-:W1:Y:S08]  /*4a70*/  @!P1 LDC R14, c[0x0][0xb20] ;  /* 0x0002c800ff0e9b82 */ /* 0x000e700000000800 */
[----:B------:R-:W1:Y:S01]  /*4a80*/  @!P1 LDC R9, c[0x0][0xb0c] ;  /* 0x0002c300ff099b82 */ /* 0x000e620000000800 */
[----:B--2---:R2:W-:Y:S01]  /*4a90*/  SYNCS.ARRIVE.TRANS64.RED.A1T0 RZ, [R0+URZ], RZ ;  /* 0x000000ff00ff79a7 */ /* 0x0045e200081004ff */
[----:B---3--:R-:W-:Y:S04]  /*4aa0*/  LOP3.LUT P4, RZ, R18, 0x1, RZ, 0xc0, !PT ;  /* 0x0000000112ff7812 */ /* 0x008fe8000788c0ff */
[----:B------:R-:W-:Y:S09]  /*4ab0*/  P2R R194, PR, RZ, 0x10 ;  /* 0x00000010ffc27803 */ /* 0x000ff20000000000 */
[----:B------:R-:W-:Y:S02]  /*4ac0*/  @P4 MOV R77, R16 ;  /* 0x00000010004d4202 */ /* 0x000fe40000000f00 */
[----:B------:R-:W-:Y:S01]  /*4ad0*/  @P4 LOP3.LUT R75, R17, 0xffff, RZ, 0xc0, !PT ;  /* 0x0000ffff114b4812 */ /* 0x000fe200078ec0ff */
[----:B--2-4-:R-:W-:Y:S06]  /*4ae0*/  @!P0 BRA `(.L_x_82) ;  /* 0x0000000000a48947 */ /* 0x014fec0003800000 */
[----:B------:R-:W-:Y:S01]  /*4af0*/  IMAD.HI.U32 R23, R178, R71, RZ ;  /* 0x00000047b2177227 */ /* 0x000fe200078e00ff */
[----:B------:R-:W-:Y:S02]  /*4b00*/  ISETP.NE.AND P0, PT, R70, 0x1, PT ;  /* 0x000000014600780c */ /* 0x000fe40003f05270 */
[----:B------:R-:W-:Y:S01]  /*4b10*/  ISETP.NE.AND P2, PT, R72, 0x1, PT ;  /* 0x000000014800780c */ /* 0x000fe20003f45270 */
[----:B------:R-:W-:Y:S01]  /*4b20*/  IMAD.HI.U32 R22, R177, R168, RZ ;  /* 0x000000a8b1167227 */ /* 0x000fe200078e00ff */
[----:B------:R-:W-:Y:S02]  /*4b30*/  SHF.R.U32.HI R23, RZ, R174, R23 ;  /* 0x000000aeff177219 */ /* 0x000fe40000011617 */
[----:B------:R-:W-:Y:S01]  /*4b40*/  ISETP.NE.AND P3, PT, R74, 0x1, PT ;  /* 0x000000014a00780c */ /* 0x000fe20003f65270 */
[----:B------:R-:W-:Y:S01]  /*4b50*/  IMAD.HI.U32 R26, R77, R168, RZ ;  /* 0x000000a84d1a7227 */ /* 0x000fe200078e00ff */
[----:B------:R-:W-:Y:S02]  /*4b60*/  SHF.R.U32.HI R22, RZ, R169, R22 ;  /* 0x000000a9ff167219 */ /* 0x000fe40000011616 */
[----:B------:R-:W-:Y:S01]  /*4b70*/  SEL R3, R178, R23, !P0 ;  /* 0x00000017b2037207 */ /* 0x000fe20004000000 */
[----:B------:R-:W-:Y:S01]  /*4b80*/  IMAD.HI.U32 R23, R75, R71, RZ ;  /* 0x000000474b177227 */ /* 0x000fe200078e00ff */
[----:B------:R-:W-:Y:S02]  /*4b90*/  SEL R7, R177, R22, !P3 ;  /* 0x00000016b1077207 */ /* 0x000fe40005800000 */
[----:B------:R-:W-:Y:S01]  /*4ba0*/  SHF.R.U32.HI R26, RZ, R169, R26 ;  /* 0x000000a9ff1a7219 */ /* 0x000fe2000001161a */
[-C--:B------:R-:W-:Y:S04]  /*4bb0*/  IMAD.HI.U32 R22, R3, R68.reuse, RZ ;  /* 0x0000004403167227 */ /* 0x080fe800078e00ff */
[----:B------:R-:W-:Y:S01]  /*4bc0*/  IMAD.HI.U32 R24, R7, R68, RZ ;  /* 0x0000004407187227 */ /* 0x000fe200078e00ff */
[-C--:B------:R-:W-:Y:S02]  /*4bd0*/  @P2 SHF.R.U32.HI R3, RZ, R69.reuse, R22 ;  /* 0x00000045ff032219 */ /* 0x080fe40000011616 */
[----:B------:R-:W-:Y:S02]  /*4be0*/  SHF.R.U32.HI R22, RZ, R174, R23 ;  /* 0x000000aeff167219 */ /* 0x000fe40000011617 */
[----:B------:R-:W-:Y:S01]  /*4bf0*/  @P2 SHF.R.U32.HI R7, RZ, R69, R24 ;  /* 0x00000045ff072219 */ /* 0x000fe20000011618 */
[C---:B------:R-:W-:Y:S01]  /*4c00*/  IMAD R2, R72.reuse, R3, RZ ;  /* 0x0000000348027224 */ /* 0x040fe200078e02ff */
[----:B------:R-:W-:Y:S02]  /*4c10*/  SEL R5, R75, R22, !P0 ;  /* 0x000000164b057207 */ /* 0x000fe40004000000 */
[----:B------:R-:W-:Y:S01]  /*4c20*/  SEL R3, R77, R26, !P3 ;  /* 0x0000001a4d037207 */ /* 0x000fe20005800000 */
[----:B------:R-:W-:Y:S01]  /*4c30*/  IMAD R4, R72, R7, RZ ;  /* 0x0000000748047224 */ /* 0x000fe200078e02ff */
[C---:B------:R-:W-:Y:S01]  /*4c40*/  ISETP.GE.AND P0, PT, R5.reuse, R2, PT ;  /* 0x000000020500720c */ /* 0x040fe20003f06270 */
[----:B------:R-:W-:Y:S03]  /*4c50*/  IMAD.HI.U32 R6, R5, R68, RZ ;  /* 0x0000004405067227 */ /* 0x000fe600078e00ff */
[----:B------:R-:W-:Y:S01]  /*4c60*/  ISETP.GE.OR P0, PT, R3, R4, P0 ;  /* 0x000000040300720c */ /* 0x000fe20000706670 */
[----:B------:R-:W-:Y:S01]  /*4c70*/  IMAD.MOV R4, RZ, RZ, -R3 ;  /* 0x000000ffff047224 */ /* 0x000fe200078e0a03 */
[-C--:B------:R-:W-:Y:S03]  /*4c80*/  SHF.R.U32.HI R6, RZ, R69.reuse, R6 ;  /* 0x00000045ff067219 */ /* 0x080fe60000011606 */
[----:B------:R-:W-:Y:S01]  /*4c90*/  IMAD R77, R74, R4, R77 ;  /* 0x000000044a4d7224 */ /* 0x000fe200078e024d */
[----:B------:R-:W-:Y:S05]  /*4ca0*/  SEL R15, R5, R6, !P2 ;  /* 0x00000006050f7207 */ /* 0x000fea0005000000 */
[----:B------:R-:W-:Y:S02]  /*4cb0*/  IMAD.MOV R6, RZ, RZ, -R15 ;  /* 0x000000ffff067224 */ /* 0x000fe400078e0a0f */
[C---:B------:R-:W-:Y:S04]  /*4cc0*/  @!P0 IMAD.HI.U32 R2, R3.reuse, R68, RZ ;  /* 0x0000004403028227 */ /* 0x040fe800078e00ff */
[----:B------:R-:W-:Y:S01]  /*4cd0*/  IMAD R6, R72, R6, R5 ;  /* 0x0000000648067224 */ /* 0x000fe200078e0205 */
[----:B------:R-:W-:Y:S04]  /*4ce0*/  @!P0 SHF.R.U32.HI R2, RZ, R69, R2 ;  /* 0x00000045ff028219 */ /* 0x000fe80000011602 */
[----:B------:R-:W-:Y:S02]  /*4cf0*/  @!P0 SEL R0, R3, R2, !P2 ;  /* 0x0000000203008207 */ /* 0x000fe40005000000 */
[----:B------:R-:W-:Y:S02]  /*4d00*/  IADD3 R2, PT, PT, -R5, RZ, RZ ;  /* 0x000000ff05027210 */ /* 0x000fe40007ffe1ff */
[----:B------:R-:W-:Y:S01]  /*4d10*/  @!P0 IADD3 R8, PT, PT, R15, -R0, RZ ;  /* 0x800000000f088210 */ /* 0x000fe20007ffe0ff */
[----:B------:R-:W-:Y:S02]  /*4d20*/  @!P0 IMAD R0, R7, R6, R0 ;  /* 0x0000000607008224 */ /* 0x000fe400078e0200 */
[----:B------:R-:W-:Y:S02]  /*4d30*/  IMAD R75, R70, R2, R75 ;  /* 0x00000002464b7224 */ /* 0x000fe400078e024b */
[----:B------:R-:W-:Y:S02]  /*4d40*/  @!P0 IMAD R5, R8, R72, R3 ;  /* 0x0000004808058224 */ /* 0x000fe400078e0203 */
[----:B------:R-:W-:Y:S04]  /*4d50*/  @!P0 IMAD.MOV.U32 R3, RZ, RZ, R0 ;  /* 0x000000ffff038224 */ /* 0x000fe800078e0000 */
[----:B------:R-:W-:Y:S02]  /*4d60*/  IMAD R77, R3, R74, R77 ;  /* 0x0000004a034d7224 */ /* 0x000fe400078e024d */
[----:B------:R-:W-:Y:S07]  /*4d70*/  IMAD R75, R5, R70, R75 ;  /* 0x00000046054b7224 */ /* 0x000fee00078e024b */
.L_x_82:
[----:B-1----:R-:W-:Y:S01]  /*4d80*/  @!P1 ISETP.NE.AND P0, PT, R10, 0x1, PT ;  /* 0x000000010a00980c */ /* 0x002fe20003f05270 */
[----:B------:R-:W-:Y:S01]  /*4d90*/  @!P1 IMAD.HI.U32 R0, R77, R12, RZ ;  /* 0x0000000c4d009227 */ /* 0x000fe200078e00ff */
[----:B------:R-:W-:Y:S01]  /*4da0*/  @!P1 ISETP.NE.AND P2, PT, R9, 0x1, PT ;  /* 0x000000010900980c */ /* 0x000fe20003f45270 */
[----:B------:R-:W-:Y:S01]  /*4db0*/  ULOP3.LUT UP0, URZ, UR48, 0x1b0, URZ, 0xc0, !UPT ;  /* 0x000001b030ff7892 */ /* 0x000fe2000f80c0ff */
[----:B------:R-:W-:Y:S01]  /*4dc0*/  R2UR UR42, R21 ;  /* 0x00000000152a72ca */ /* 0x000fe200000e0000 */
[----:B------:R-:W-:Y:S01]  /*4dd0*/  @!P1 IMAD.HI.U32 R3, R75, R11, RZ ;  /* 0x0000000b4b039227 */ /* 0x000fe200078e00ff */
[----:B------:R-:W-:Y:S02]  /*4de0*/  @!P1 SHF.R.U32.HI R0, RZ, R13, R0 ;  /* 0x0000000dff009219 */ /* 0x000fe40000011600 */
[----:B------:R-:W-:Y:S01]  /*4df0*/  R2UR UR41, R20 ;  /* 0x00000000142972ca */ /* 0x000fe200000e0000 */
[----:B------:R-:W-:Y:S01]  /*4e00*/  VIADD R195, R195, 0x1 ;  /* 0x00000001c3c37836 */ /* 0x000fe20000000000 */
[----:B------:R-:W-:Y:S02]  /*4e10*/  @!P1 SHF.R.U32.HI R2, RZ, R14, R3 ;  /* 0x0000000eff029219 */ /* 0x000fe40000011603 */
[----:B------:R-:W-:Y:S02]  /*4e20*/  @!P1 SEL R3, R77, R0, !P2 ;  /* 0x000000004d039207 */ /* 0x000fe40005000000 */
[----:B------:R-:W-:Y:S02]  /*4e30*/  @!P1 SEL R2, R75, R2, !P0 ;  /* 0x000000024b029207 */ /* 0x000fe40004000000 */
[----:B------:R-:W-:Y:S01]  /*4e40*/  @P4 SHF.R.U32.HI R179, RZ, 0x10, R17 ;  /* 0x00000010ffb34819 */ /* 0x000fe20000011611 */
[----:B------:R-:W-:Y:S02]  /*4e50*/  USHF.L.U32 UR42, UR42, 0x7, URZ ;  /* 0x000000072a2a7899 */ /* 0x000fe400080006ff */
[----:B------:R-:W-:Y:S02]  /*4e60*/  @!P1 IMAD.IADD R0, R2, 0x1, -R3 ;  /* 0x0000000102009824 */ /* 0x000fe400078e0a03 */
[----:B------:R-:W-:Y:S01]  /*4e70*/  @!P1 IMAD.IADD R2, R3, 0x1, -R2 ;  /* 0x0000000103029824 */ /* 0x000fe200078e0a02 */
[----:B------:R-:W-:Y:S01]  /*4e80*/  USHF.L.U32 UR41, UR41, 0x7, URZ ;  /* 0x0000000729297899 */ /* 0x000fe200080006ff */
[----:B------:R-:W-:Y:S02]  /*4e90*/  @!P1 IMAD R77, R0, R9, R77 ;  /* 0x00000009004d9224 */ /* 0x000fe400078e024d */
[----:B------:R-:W-:Y:S01]  /*4ea0*/  @!P1 IMAD R75, R2, R10, R75 ;  /* 0x0000000a024b9224 */ /* 0x000fe200078e024b */
[----:B------:R-:W-:Y:S08]  /*4eb0*/  BRA.U !UP0, `(.L_x_83) ;  /* 0x0000000108407547 */ /* 0x000ff0000b800000 */
[----:B------:R-:W1:Y:S01]  /*4ec0*/  LDCU.64 UR8, c[0x4][0x80] ;  /* 0x01001000ff0877ac */ /* 0x000e620008000a00 */
[----:B------:R-:W-:Y:S01]  /*4ed0*/  MOV R3, 0x0 ;  /* 0x0000000000037802 */ /* 0x000fe20000000f00 */
[----:B------:R-:W-:Y:S02]  /*4ee0*/  HFMA2 R12, -RZ, RZ, 0, 5.9604644775390625e-08 ;  /* 0x00000001ff0c7431 */ /* 0x000fe400000001ff */
[----:B------:R-:W-:Y:S02]  /*4ef0*/  IMAD.MOV.U32 R8, RZ, RZ, 0x70 ;  /* 0x00000070ff087424 */ /* 0x000fe400078e00ff */
[----:B------:R-:W-:Y:S01]  /*4f00*/  IMAD.MOV.U32 R13, RZ, RZ, RZ ;  /* 0x000000ffff0d7224 */ /* 0x000fe200078e00ff */
[----:B------:R-:W2:Y:S01]  /*4f10*/  LDCU.64 UR6, c[0x4][0x88] ;  /* 0x01001100ff0677ac */ /* 0x000ea20008000a00 */
[----:B------:R-:W3:Y:S01]  /*4f20*/  LDC.64 R2, c[0x4][R3] ;  /* 0x0100000003027b82 */ /* 0x000ee20000000a00 */
[----:B------:R-:W4:Y:S01]  /*4f30*/  LDCU.64 UR4, c[0x4][0x8] ;  /* 0x01000100ff0477ac */ /* 0x000f220008000a00 */
[----:B-1----:R-:W-:Y:S01]  /*4f40*/  MOV R5, UR9 ;  /* 0x0000000900057c02 */ /* 0x002fe20008000f00 */
[----:B------:R-:W-:Y:S01]  /*4f50*/  IMAD.U32 R4, RZ, RZ, UR8 ;  /* 0x00000008ff047e24 */ /* 0x000fe2000f8e00ff */
[----:B--2---:R-:W-:Y:S01]  /*4f60*/  MOV R7, UR7 ;  /* 0x0000000700077c02 */ /* 0x004fe20008000f00 */
[----:B------:R-:W-:Y:S01]  /*4f70*/  IMAD.U32 R6, RZ, RZ, UR6 ;  /* 0x00000006ff067e24 */ /* 0x000fe2000f8e00ff */
[----:B----4-:R-:W-:Y:S01]  /*4f80*/  MOV R11, UR5 ;  /* 0x00000005000b7c02 */ /* 0x010fe20008000f00 */
[----:B------:R-:W-:Y:S02]  /*4f90*/  IMAD.U32 R10, RZ, RZ, UR4 ;  /* 0x00000004ff0a7e24 */ /* 0x000fe4000f8e00ff */
[----:B------:R-:W-:Y:S07]  /*4fa0*/  LEPC R20, `(.L_x_83) ;  /* 0x000000001014794e */ /* 0x000fee0000000000 */
[----:B---3-5:R-:W-:Y:S05]  /*4fb0*/  CALL.ABS.NOINC R2 ;  /* 0x0000000002007343 */ /* 0x028fea0003c00000 */
.L_x_83:
[----:B------:R-:W-:Y:S01]  /*4fc0*/  LOP3.LUT P0, RZ, R192, 0x1b0, RZ, 0xc0, !PT ;  /* 0x000001b0c0ff7812 */ /* 0x000fe2000780c0ff */
[----:B------:R-:W-:Y:S11]  /*4fd0*/  BSSY.RECONVERGENT B6, `(.L_x_84) ;  /* 0x0000013000067945 */ /* 0x000ff60003800200 */
[----:B------:R-:W-:Y:S01]  /*4fe0*/  @!UPT UIADD3 URZ, UPT, UPT, URZ, URZ, URZ ;  /* 0x000000fffffff290 */ /* 0x000fe2000fffe0ff */
[----:B------:R-:W-:Y:S05]  /*4ff0*/  @!P0 BRA `(.L_x_85) ;  /* 0x0000000000408947 */ /* 0x000fea0003800000 */
        /* <DEDUP_REMOVED lines=16> */
.L_x_85:
[----:B------:R-:W-:Y:S05]  /*5100*/  BSYNC.RECONVERGENT B6 ;  /* 0x0000000000067941 */ /* 0x000fea0003800200 */
.L_x_84:
[----:B------:R-:W-:Y:S01]  /*5110*/  ISETP.NE.U32.AND P4, PT, R166, RZ, PT ;  /* 0x000000ffa600720c */ /* 0x000fe20003f85070 */
[----:B------:R-:W-:Y:S01]  /*5120*/  UISETP.NE.AND UP2, UPT, UR50, URZ, UPT ;  /* 0x000000ff3200728c */ /* 0x000fe2000bf45270 */
[----:B------:R-:W-:Y:S01]  /*5130*/  ISETP.NE.U32.AND P2, PT, RZ, UR38, PT ;  /* 0x00000026ff007c0c */ /* 0x000fe2000bf45070 */
[----:B------:R-:W-:Y:S01]  /*5140*/  UISETP.NE.U32.AND UP1, UPT, UR44, URZ, UPT ;  /* 0x000000ff2c00728c */ /* 0x000fe2000bf25070 */
[----:B------:R-:W-:Y:S01]  /*5150*/  ISETP.NE.AND.EX P4, PT, R167, RZ, PT, P4 ;  /* 0x000000ffa700720c */ /* 0x000fe20003f85340 */
[----:B------:R-:W-:Y:S01]  /*5160*/  UPLOP3.LUT UP0, UPT, UPT, UPT, UPT, 0x40, 0x4 ;  /* 0x000000000004789c */ /* 0x000fe20003f0e870 */
[----:B------:R-:W-:Y:S01]  /*5170*/  ISETP.NE.AND.EX P2, PT, RZ, UR39, PT, P2 ;  /* 0x00000027ff007c0c */ /* 0x000fe2000bf45320 */
[----:B------:R-:W-:Y:S01]  /*5180*/  UISETP.NE.AND.EX UP1, UPT, UR45, URZ, UPT, UP1 ;  /* 0x000000ff2d00728c */ /* 0x000fe2000bf25310 */
[----:B------:R-:W-:Y:S04]  /*5190*/  PLOP3.LUT P1, PT, PT, PT, UP2, 0x80, 0x8 ;  /* 0x000000000008781c */ /* 0x000fe80003f2f028 */
[----:B------:R-:W-:Y:S06]  /*51a0*/  @UP2 UPLOP3.LUT UP0, UPT, UPT, UPT, UP1, 0x80, 0x8 ;  /* 0x000000000008289c */ /* 0x000fec0003f0f010 */
[----:B------:R-:W-:Y:S01]  /*51b0*/  PLOP3.LUT P0, PT, PT, PT, UP0, 0x80, 0x8 ;  /* 0x000000000008781c */ /* 0x000fe20003f0f008 */
[----:B------:R-:W-:Y:S01]  /*51c0*/  @!UPT UIADD3 URZ, UPT, UPT, URZ, URZ, URZ ;  /* 0x000000fffffff290 */ /* 0x000fe2000fffe0ff */
[----:B------:R-:W-:Y:S11]  /*51d0*/  BRA.U !UP1, `(.L_x_86) ;  /* 0x0000000109387547 */ /* 0x000ff6000b800000 */
[----:B------:R-:W-:Y:S01]  /*51e0*/  UISETP.NE.U32.AND UP0, UPT, UR38, URZ, UPT ;  /* 0x000000ff2600728c */ /* 0x000fe2000bf05070 */
[----:B------:R-:W-:Y:S02]  /*51f0*/  HFMA2 R0, -RZ, RZ, 0, 5.9604644775390625e-08 ;  /* 0x00000001ff007431 */ /* 0x000fe400000001ff */
[----:B------:R-:W-:Y:S01]  /*5200*/  IMAD.MOV.U32 R171, RZ, RZ, 0x1 ;  /* 0x00000001ffab7424 */ /* 0x000fe200078e00ff */
[----:B------:R-:W-:Y:S06]  /*5210*/  UISETP.NE.AND.EX UP0, UPT, UR39, URZ, UPT, UP0 ;  /* 0x000000ff2700728c */ /* 0x000fec000bf05300 */
[----:B------:R-:W-:Y:S05]  /*5220*/  PLOP3.LUT P3, PT, PT, PT, UP0, 0x80, 0x8 ;  /* 0x000000000008781c */ /* 0x000fea0003f6f008 */
[----:B------:R-:W1:Y:S01]  /*5230*/  @UP0 LDCU.64 UR6, c[0x0][0x888] ;  /* 0x00011100ff0607ac */ /* 0x000e620008000a00 */
[----:B------:R-:W-:Y:S07]  /*5240*/  @UP0 UIMAD UR4, UR36, UR44, URZ ;  /* 0x0000002c240402a4 */ /* 0x000fee000f8e02ff */
[----:B------:R-:W-:Y:S01]  /*5250*/  @!P3 PRMT R171, R0, 0x7610, R171 ;  /* 0x0000761000abb816 */ /* 0x000fe200000000ab */
[----:B-1----:R-:W-:Y:S03]  /*5260*/  @UP0 UIMAD.WIDE UR6, UR4, 0x4, UR6 ;  /* 0x00000004040608a5 */ /* 0x002fe6000f8e0206 */
[----:B------:R-:W1:Y:S03]  /*5270*/  @!UP0 LDCU UR4, c[0x0][0x880] ;  /* 0x00011000ff0487ac */ /* 0x000e660008000800 */
[----:B------:R-:W-:Y:S01]  /*5280*/  IMAD.U32 R2, RZ, RZ, UR6 ;  /* 0x00000006ff027e24 */ /* 0x000fe2000f8e00ff */
[----:B------:R-:W-:Y:S05]  /*5290*/  MOV R3, UR7 ;  /* 0x0000000700037c02 */ /* 0x000fea0008000f00 */
[----:B-----5:R2:W5:Y:S02]  /*52a0*/  @P3 LDG.E R81, desc[UR46][R2.64] ;  /* 0x0000002e02513981 */ /* 0x020564000c1e1900 */
[----:B-12---:R-:W-:Y:S02]  /*52b0*/  @!P3 IMAD.U32 R81, RZ, RZ, UR4 ;  /* 0x00000004ff51be24 */ /* 0x006fe4000f8e00ff */
.L_x_86:
[----:B------:R-:W-:Y:S05]  /*52c0*/  @!P4 BRA `(.L_x_87) ;  /* 0x000000000020c947 */ /* 0x000fea0003800000 */
[----:B------:R-:W-:Y:S04]  /*52d0*/  ISETP.NE.U32.AND P3, PT, R164, RZ, PT ;  /* 0x000000ffa400720c */ /* 0x000fe80003f65070 */
[----:B------:R-:W-:Y:S11]  /*52e0*/  ISETP.NE.AND.EX P3, PT, R165, RZ, PT, P3 ;  /* 0x000000ffa500720c */ /* 0x000ff60003f65330 */
[----:B------:R-:W-:Y:S02]  /*52f0*/  @!UPT UIADD3 URZ, UPT, UPT, URZ, URZ, URZ ;  /* 0x000000fffffff290 */ /* 0x000fe4000fffe0ff */
[----:B------:R-:W1:Y:S01]  /*5300*/  @P3 LDC.64 R2, c[0x0][0x8a8] ;  /* 0x00022a00ff023b82 */ /* 0x000e620000000a00 */
[----:B------:R-:W-:Y:S04]  /*5310*/  @P3 IMAD R0, R166, UR36, RZ ;  /* 0x00000024a6003c24 */ /* 0x000fe8000f8e02ff */
[----:B-1----:R-:W-:Y:S05]  /*5320*/  @P3 IMAD.WIDE R2, R0, 0x4, R2 ;  /* 0x0000000400023825 */ /* 0x002fea00078e0202 */
[----:B-----5:R1:W5:Y:S02]  /*5330*/  @P3 LDG.E R78, desc[UR46][R2.64] ;  /* 0x0000002e024e3981 */ /* 0x020364000c1e1900 */
[----:B-1----:R-:W2:Y:S02]  /*5340*/  @!P3 LDC R78, c[0x0][0x8a0] ;  /* 0x00022800ff4ebb82 */ /* 0x002ea40000000800 */
.L_x_87:
[----:B-----5:R-:W-:Y:S01]  /*5350*/  FSETP.NEU.AND P4, PT, R81, RZ, PT ;  /* 0x000000ff5100720b */ /* 0x020fe20003f8d000 */
[----:B------:R-:W-:Y:S01]  /*5360*/  BSSY B1, `(.L_x_88) ;  /* 0x0000047000017945 */ /* 0x000fe20003800000 */
[----:B------:R-:W-:Y:S01]  /*5370*/  SEL R5, RZ, 0xffffffff, P2 ;  /* 0xffffffffff057807 */ /* 0x000fe20001000000 */
[----:B------:R-:W-:Y:S01]  /*5380*/  IMAD.MOV.U32 R208, RZ, RZ, 0x1 ;  /* 0x00000001ffd07424 */ /* 0x000fe200078e00ff */
[----:B------:R-:W-:Y:S01]  /*5390*/  LOP3.LUT P3, RZ, R171, 0xff, RZ, 0xc0, !PT ;  /* 0x000000ffabff7812 */ /* 0x000fe2000786c0ff */
[C---:B------:R-:W-:Y:S01]  /*53a0*/  IMAD R80, R76.reuse, 0x80, R79 ;  /* 0x000000804c507824 */ /* 0x040fe200078e024f */
[----:B------:R-:W-:Y:S02]  /*53b0*/  @P1 SEL R0, RZ, 0xffffffff, P4 ;  /* 0xffffffffff001807 */ /* 0x000fe40002000000 */
[----:B------:R-:W-:Y:S02]  /*53c0*/  CS2R R162, SRZ ;  /* 0x0000000000a27805 */ /* 0x000fe4000001ff00 */
[----:B------:R-:W-:Y:S02]  /*53d0*/  LEA R3, R181, UR49, 0x3 ;  /* 0x00000031b5037c11 */ /* 0x000fe4000f8e18ff */
[----:B------:R-:W-:Y:S02]  /*53e0*/  CS2R R160, SRZ ;  /* 0x0000000000a07805 */ /* 0x000fe4000001ff00 */
[----:B------:R-:W-:Y:S02]  /*53f0*/  @P0 SEL R0, R5, R0, !P3 ;  /* 0x0000000005000207 */ /* 0x000fe40005800000 */
[----:B------:R-:W-:Y:S02]  /*5400*/  CS2R R158, SRZ ;  /* 0x00000000009e7805 */ /* 0x000fe4000001ff00 */
[----:B------:R-:W-:Y:S02]  /*5410*/  LEA R207, R76, UR49, 0x3 ;  /* 0x000000314ccf7c11 */ /* 0x000fe4000f8e18ff */
[----:B------:R-:W-:Y:S02]  /*5420*/  CS2R R156, SRZ ;  /* 0x00000000009c7805 */ /* 0x000fe4000001ff00 */
[----:B------:R-:W-:Y:S02]  /*5430*/  @P1 LOP3.LUT R0, R0, 0x1, RZ, 0xc0, !PT ;  /* 0x0000000100001812 */ /* 0x000fe400078ec0ff */
[----:B------:R-:W-:Y:S02]  /*5440*/  CS2R R154, SRZ ;  /* 0x00000000009a7805 */ /* 0x000fe4000001ff00 */
[----:B------:R-:W-:Y:S02]  /*5450*/  SHF.L.U32 R2, R183, 0x1f, RZ ;  /* 0x0000001fb7027819 */ /* 0x000fe400000006ff */
[----:B------:R-:W-:Y:S02]  /*5460*/  CS2R R152, SRZ ;  /* 0x0000000000987805 */ /* 0x000fe4000001ff00 */
[----:B------:R-:W-:Y:S02]  /*5470*/  ISETP.NE.U32.OR P6, PT, R0, 0x1, !P1 ;  /* 0x000000010000780c */ /* 0x000fe40004fc5470 */
[----:B------:R-:W-:Y:S02]  /*5480*/  CS2R R150, SRZ ;  /* 0x0000000000967805 */ /* 0x000fe4000001ff00 */
[----:B------:R-:W-:Y:S02]  /*5490*/  PLOP3.LUT P2, PT, PT, PT, UP1, 0x80, 0x8 ;  /* 0x000000000008781c */ /* 0x000fe40003f4f018 */
[----:B------:R-:W-:Y:S02]  /*54a0*/  CS2R R148, SRZ ;  /* 0x0000000000947805 */ /* 0x000fe4000001ff00 */
[----:B------:R-:W-:Y:S02]  /*54b0*/  SEL R0, RZ, 0xffffffff, P4 ;  /* 0xffffffffff007807 */ /* 0x000fe40002000000 */
[----:B------:R-:W-:Y:S03]  /*54c0*/  P2R R184, PR, RZ, 0x40 ;  /* 0x00000040ffb87803 */ /* 0x000fe60000000000 */
[----:B------:R-:W-:Y:S04]  /*54d0*/  @P6 SHF.L.U32 R4, R180, 0x1f, RZ ;  /* 0x0000001fb4046819 */ /* 0x000fe800000006ff */
[----:B------:R-:W-:Y:S01]  /*54e0*/  @P2 SEL R0, R5, R0, !P3 ;  /* 0x0000000005002207 */ /* 0x000fe20005800000 */
[----:B------:R-:W1:Y:S03]  /*54f0*/  @P6 SYNCS.PHASECHK.TRANS64.TRYWAIT P1, [R3+URZ+0x60], R4 ;  /* 0x00006004030065a7 */ /* 0x000e6600080211ff */
[----:B------:R-:W-:Y:S04]  /*5500*/  LOP3.LUT R0, R0, 0x1, RZ, 0xc0, !PT ;  /* 0x0000000100007812 */ /* 0x000fe800078ec0ff */
[----:B------:R-:W-:Y:S04]  /*5510*/  ISETP.NE.U32.AND P5, PT, R0, 0x1, PT ;  /* 0x000000010000780c */ /* 0x000fe80003fa5070 */
[----:B------:R-:W-:Y:S01]  /*5520*/  P2R R209, PR, RZ, 0x20 ;  /* 0x00000020ffd17803 */ /* 0x000fe20000000000 */
[----:B------:R3:W4:Y:S01]  /*5530*/  SYNCS.PHASECHK.TRANS64.TRYWAIT P0, [R207+URZ+0xb0], R2 ;  /* 0x0000b002cf0075a7 */ /* 0x00072200080011ff */
[----:B-1----:R-:W-:Y:S01]  /*5540*/  @P6 SEL R208, RZ, 0x1, !P1 ;  /* 0x00000001ffd06807 */ /* 0x002fe20004800000 */
[----:B---3--:R-:W-:Y:S06]  /*5550*/  @!P6 BRA `(.L_x_89) ;  /* 0x00000000009ce947 */ /* 0x008fec0003800000 */
[----:B------:R-:W-:Y:S01]  /*5560*/  @P5 IMAD R6, R181, 0x2000, R190 ;  /* 0x00002000b5065824 */ /* 0x000fe200078e02be */
[----:B------:R-:W-:Y:S01]  /*5570*/  ISETP.NE.AND P1, PT, R208, RZ, PT ;  /* 0x000000ffd000720c */ /* 0x000fe20003f25270 */
[----:B------:R-:W-:Y:S01]  /*5580*/  BSSY B0, `(.L_x_90) ;  /* 0x0000010000007945 */ /* 0x000fe20003800000 */
[----:B------:R-:W-:Y:S01]  /*5590*/  CS2R R150, SRZ ;  /* 0x0000000000967805 */ /* 0x000fe2000001ff00 */
[--C-:B------:R-:W-:Y:S01]  /*55a0*/  @P5 IMAD R7, R191, -0x10, R6.reuse ;  /* 0xfffffff0bf075824 */ /* 0x100fe200078e0206 */
[----:B------:R-:W-:Y:S01]  /*55b0*/  CS2R R148, SRZ ;  /* 0x0000000000947805 */ /* 0x000fe2000001ff00 */
[----:B------:R-:W-:Y:S01]  /*55c0*/  @P5 IMAD R5, R189, -0x10, R6 ;  /* 0xfffffff0bd055824 */ /* 0x000fe200078e0206 */
[----:B------:R-:W-:Y:S01]  /*55d0*/  CS2R R158, SRZ ;  /* 0x00000000009e7805 */ /* 0x000fe2000001ff00 */
[----:B------:R-:W-:Y:S01]  /*55e0*/  @P5 IMAD R4, R188, 0x10, R7 ;  /* 0x00000010bc045824 */ /* 0x000fe200078e0207 */
[----:B------:R-:W-:Y:S02]  /*55f0*/  CS2R R156, SRZ ;  /* 0x00000000009c7805 */ /* 0x000fe4000001ff00 */
[----:B------:R-:W-:Y:S02]  /*5600*/  CS2R R154, SRZ ;  /* 0x00000000009a7805 */ /* 0x000fe4000001ff00 */
[----:B------:R-:W-:Y:S02]  /*5610*/  CS2R R152, SRZ ;  /* 0x0000000000987805 */ /* 0x000fe4000001ff00 */
[----:B------:R-:W-:Y:S02]  /*5620*/  CS2R R162, SRZ ;  /* 0x0000000000a27805 */ /* 0x000fe4000001ff00 */
[----:B------:R-:W-:Y:S01]  /*5630*/  CS2R R160, SRZ ;  /* 0x0000000000a07805 */ /* 0x000fe2000001ff00 */
[----:B------:R-:W-:Y:S06]  /*5640*/  @P1 BRA `(.L_x_91) ;  /* 0x00000000000c1947 */ /* 0x000fec0003800000 */
[----:B------:R-:W-:Y:S04]  /*5650*/  SHF.L.U32 R0, R180, 0x1f, RZ ;  /* 0x0000001fb4007819 */ /* 0x000fe800000006ff */
[----:B------:R-:W1:Y:S02]  /*5660*/  SYNCS.PHASECHK.TRANS64.TRYWAIT P1, [R3+URZ+0x60], R0 ;  /* 0x00006000030075a7 */ /* 0x000e6400080211ff */
[----:B-1----:R-:W-:Y:S05]  /*5670*/  @!P1 BRA `(.L_x_92) ;  /* 0x0000003400509947 */ /* 0x002fea0003800000 */
.L_x_91:
[----:B------:R-:W-:Y:S05]  /*5680*/  BSYNC B0 ;  /* 0x0000000000007941 */ /* 0x000fea0003800000 */
.L_x_90:
[----:B------:R-:W-:Y:S01]  /*5690*/  ISETP.NE.AND P1, PT, R209, RZ, PT ;  /* 0x000000ffd100720c */ /* 0x000fe20003f25270 */
[----:B-1----:R-:W-:Y:S02]  /*56a0*/  VIADD R3, R3, 0x70 ;  /* 0x0000007003037836 */ /* 0x002fe40000000000 */
[----:B------:R-:W-:Y:S02]  /*56b0*/  IMAD.U32 R0, RZ, RZ, UR37 ;  /* 0x00000025ff007e24 */ /* 0x000fe4000f8e00ff */
[----:B------:R-:W-:Y:S03]  /*56c0*/  VIADD R181, R181, 0x1 ;  /* 0x00000001b5b57836 */ /* 0x000fe60000000000 */
[----:B------:R-:W-:Y:S05]  /*56d0*/  PRMT R0, R0, 0x654, R3 ;  /* 0x0000065400007816 */ /* 0x000fea0000000003 */
[----:B------:R1:W3:Y:S04]  /*56e0*/  @P1 LDS.128 R148, [R6] ;  /* 0x0000000006941984 */ /* 0x0002e80000000c00 */
[----:B------:R1:W1:Y:S04]  /*56f0*/  @P1 LDS.128 R156, [R5+0x20] ;  /* 0x00002000059c1984 */ /* 0x0002680000000c00 */
[----:B------:R1:W1:Y:S04]  /*5700*/  @P1 LDS.128 R152, [R7+0x10] ;  /* 0x0000100007981984 */ /* 0x0002680000000c00 */
[----:B------:R1:W1:Y:S01]  /*5710*/  @P1 LDS.128 R160, [R4+0x10] ;  /* 0x0000100004a01984 */ /* 0x0002620000000c00 */
[C---:B------:R-:W-:Y:S01]  /*5720*/  ISETP.NE.AND P1, PT, R181.reuse, 0x2, PT ;  /* 0x00000002b500780c */ /* 0x040fe20003f25270 */
[----:B------:R-:W-:Y:S01]  /*5730*/  @!PT LDS RZ, [RZ] ;  /* 0x00000000fffff984 */ /* 0x000fe20000000800 */
[----:B------:R-:W-:Y:S01]  /*5740*/  @!PT LDS RZ, [RZ] ;  /* 0x00000000fffff984 */ /* 0x000fe20000000800 */
[----:B------:R-:W-:Y:S01]  /*5750*/  @!PT LDS RZ, [RZ] ;  /* 0x00000000fffff984 */ /* 0x000fe20000000800 */
[----:B------:R-:W-:Y:S01]  /*5760*/  @!PT LDS RZ, [RZ] ;  /* 0x00000000fffff984 */ /* 0x000fe20000000800 */
[----:B------:R5:W-:Y:S06]  /*5770*/  MEMBAR.ALL.CTA ;  /* 0x0000000000007992 */ /* 0x000bec0000008000 */
[----:B-----5:R-:W5:Y:S01]  /*5780*/  FENCE.VIEW.ASYNC.S ;  /* 0x00000000000073c6 */ /* 0x020f620000000000 */
[----:B------:R-:W-:Y:S02]  /*5790*/  SEL R3, RZ, 0x1, P1 ;  /* 0x00000001ff037807 */ /* 0x000fe40000800000 */
[----:B------:R-:W-:Y:S02]  /*57a0*/  SEL R181, R181, RZ, P1 ;  /* 0x000000ffb5b57207 */ /* 0x000fe40000800000 */
[----:B------:R-:W-:Y:S01]  /*57b0*/  LOP3.LUT R180, R180, R3, RZ, 0x3c, !PT ;  /* 0x00000003b4b47212 */ /* 0x000fe200078e3cff */
[----:B-----5:R1:W-:Y:S06]  /*57c0*/  SYNCS.ARRIVE.TRANS64.RED.A1T0 RZ, [R0+URZ], RZ ;  /* 0x000000ff00ff79a7 */ /* 0x0203ec00081004ff */
.L_x_89:
[----:B------:R-:W-:Y:S05]  /*57d0*/  BSYNC B1 ;  /* 0x0000000000017941 */ /* 0x000fea0003800000 */
.L_x_88:
[----:B-1----:R-:W-:Y:S04]  /*57e0*/  SHF.R.U32.HI R0, RZ, 0x15, R80 ;  /* 0x00000015ff007819 */ /* 0x002fe80000011650 */
[----:B------:R-:W-:Y:S01]  /*57f0*/  LOP3.LUT P1, RZ, R0, 0x3, R173, 0x48, !PT ;  /* 0x0000000300ff7812 */ /* 0x000fe200078248ad */
[----:B------:R-:W-:Y:S01]  /*5800*/  @!UPT UIADD3 URZ, UPT, UPT, URZ, URZ, URZ ;  /* 0x000000fffffff290 */ /* 0x000fe2000fffe0ff */
[----:B----4-:R-:W-:Y:S11]  /*5810*/  @P0 BRA `(.L_x_93) ;  /* 0x0000000000080947 */ /* 0x010ff60003800000 */
[----:B------:R-:W1:Y:S02]  /*5820*/  SYNCS.PHASECHK.TRANS64.TRYWAIT P0, [R207+URZ+0xb0], R2 ;  /* 0x0000b002cf0075a7 */ /* 0x000e6400080011ff */
[----:B-1----:R-:W-:Y:S05]  /*5830*/  @!P0 BRA `(.L_x_94) ;  /* 0x0000003000f48947 */ /* 0x002fea0003800000 */
.L_x_93:
[----:B------:R-:W-:Y:S04]  /*5840*/  BSSY.RECONVERGENT B6, `(.L_x_95) ;  /* 0x0000012000067945 */ /* 0x000fe80003800200 */
[----:B------:R-:W-:Y:S05]  /*5850*/  @!P1 BRA `(.L_x_96) ;  /* 0x0000000000409947 */ /* 0x000fea0003800000 */
[----:B------:R-:W4:Y:S01]  /*5860*/  LDCU.64 UR8, c[0x4][0x70] ;  /* 0x01000e00ff0877ac */ /* 0x000f220008000a00 */
[----:B------:R-:W-:Y:S01]  /*5870*/  MOV R3, 0x0 ;  /* 0x0000000000037802 */ /* 0x000fe20000000f00 */
[----:B------:R-:W-:Y:S02]  /*5880*/  HFMA2 R12, -RZ, RZ, 0, 5.9604644775390625e-08 ;  /* 0x00000001ff0c7431 */ /* 0x000fe400000001ff */
[----:B------:R-:W-:Y:S02]  /*5890*/  IMAD.MOV.U32 R8, RZ, RZ, 0x192 ;  /* 0x00000192ff087424 */ /* 0x000fe400078e00ff */
[----:B------:R-:W-:Y:S01]  /*58a0*/  IMAD.MOV.U32 R13, RZ, RZ, RZ ;  /* 0x000000ffff0d7224 */ /* 0x000fe200078e00ff */
[----:B------:R-:W5:Y:S01]  /*58b0*/  LDCU.64 UR6, c[0x4][0x78] ;  /* 0x01000f00ff0677ac */ /* 0x000f620008000a00 */
[----:B-1----:R-:W1:Y:S01]  /*58c0*/  LDC.64 R2, c[0x4][R3] ;  /* 0x0100000003027b82 */ /* 0x002e620000000a00 */
[----:B------:R-:W2:Y:S01]  /*58d0*/  LDCU.64 UR4, c[0x4][0x10] ;  /* 0x01000200ff0477ac */ /* 0x000ea20008000a00 */
[----:B----4-:R-:W-:Y:S01]  /*58e0*/  MOV R5, UR9 ;  /* 0x0000000900057c02 */ /* 0x010fe20008000f00 */
[----:B------:R-:W-:Y:S01]  /*58f0*/  IMAD.U32 R4, RZ, RZ, UR8 ;  /* 0x00000008ff047e24 */ /* 0x000fe2000f8e00ff */
[----:B-----5:R-:W-:Y:S01]  /*5900*/  MOV R7, UR7 ;  /* 0x0000000700077c02 */ /* 0x020fe20008000f00 */
[----:B------:R-:W-:Y:S01]  /*5910*/  IMAD.U32 R6, RZ, RZ, UR6 ;  /* 0x00000006ff067e24 */ /* 0x000fe2000f8e00ff */
[----:B--2---:R-:W-:Y:S01]  /*5920*/  MOV R11, UR5 ;  /* 0x00000005000b7c02 */ /* 0x004fe20008000f00 */
[----:B------:R-:W-:Y:S02]  /*5930*/  IMAD.U32 R10, RZ, RZ, UR4 ;  /* 0x00000004ff0a7e24 */ /* 0x000fe4000f8e00ff */
[----:B------:R-:W-:Y:S07]  /*5940*/  LEPC R20, `(.L_x_96) ;  /* 0x000000001014794e */ /* 0x000fee0000000000 */
[----:B-1-3--:R-:W-:Y:S05]  /*5950*/  CALL.ABS.NOINC R2 ;  /* 0x0000000002007343 */ /* 0x00afea0003c00000 */
.L_x_96:
[----:B------:R-:W-:Y:S05]  /*5960*/  BSYNC.RECONVERGENT B6 ;  /* 0x0000000000067941 */ /* 0x000fea0003800200 */
.L_x_95:
[-C--:B---3--:R-:W-:Y:S01]  /*5970*/  F2FP.F16.E5M2.UNPACK_B R83, R148.reuse ;  /* 0x00000094ff53723e */ /* 0x088fe200020004ff */
[----:B------:R-:W-:Y:S05]  /*5980*/  WARPSYNC.ALL ;  /* 0x0000000000007948 */ /* 0x000fea0003800000 */
[----:B------:R-:W-:Y:S01]  /*5990*/  R2UR UR4, R80 ;  /* 0x00000000500472ca */ /* 0x000fe200000e0000 */
[--C-:B------:R-:W-:Y:S01]  /*59a0*/  HADD2.F32 R82, -RZ, R83.reuse.H0_H0 ;  /* 0x20000053ff527230 */ /* 0x100fe20000004100 */
[----:B------:R-:W-:Y:S01]  /*59b0*/  F2FP.F16.E5M2.UNPACK_B R85, R148.H1 ;  /* 0x00000094ff55723e */ /* 0x000fe200030004ff */
[----:B------:R-:W-:Y:S01]  /*59c0*/  HADD2.F32 R83, -RZ, R83.H1_H1 ;  /* 0x30000053ff537230 */ /* 0x000fe20000004100 */
[-C--:B------:R-:W-:Y:S01]  /*59d0*/  F2FP.F16.E5M2.UNPACK_B R87, R149.reuse ;  /* 0x00000095ff57723e */ /* 0x080fe200020004ff */
[----:B------:R-:W-:Y:S01]  /*59e0*/  BSSY.RECONVERGENT B0, `(.L_x_97) ;  /* 0x000011d000007945 */ /* 0x000fe20003800200 */
[----:B------:R-:W-:Y:S01]  /*59f0*/  F2FP.F16.E5M2.UNPACK_B R89, R149.H1 ;  /* 0x00000095ff59723e */ /* 0x000fe200030004ff */
[----:B------:R-:W-:Y:S01]  /*5a00*/  HADD2.F32 R84, -RZ, R85.H0_H0 ;  /* 0x20000055ff547230 */ /* 0x000fe20000004100 */
[-C--:B------:R-:W-:Y:S01]  /*5a10*/  F2FP.F16.E5M2.UNPACK_B R91, R150.reuse ;  /* 0x00000096ff5b723e */ /* 0x080fe200020004ff */
[----:B------:R-:W-:Y:S01]  /*5a20*/  HADD2.F32 R88, -RZ, R87.H1_H1 ;  /* 0x30000057ff587230 */ /* 0x000fe20000004100 */
[----:B------:R-:W-:Y:S01]  /*5a30*/  F2FP.F16.E5M2.UNPACK_B R93, R150.H1 ;  /* 0x00000096ff5d723e */ /* 0x000fe200030004ff */
[----:B------:R-:W-:Y:S01]  /*5a40*/  HADD2.F32 R86, -RZ, R85.H1_H1 ;  /* 0x30000055ff567230 */ /* 0x000fe20000004100 */
[-C--:B------:R-:W-:Y:S01]  /*5a50*/  F2FP.F16.E5M2.UNPACK_B R95, R151.reuse ;  /* 0x00000097ff5f723e */ /* 0x080fe200020004ff */
[----:B------:R-:W2:Y:S01]  /*5a60*/  LDTM.x64 R4, tmem[UR4] ;  /* 0x00000004000479ee */ /* 0x000ea20008340000 */
[----:B------:R-:W-:Y:S01]  /*5a70*/  F2FP.F16.E5M2.UNPACK_B R97, R151.H1 ;  /* 0x00000097ff61723e */ /* 0x000fe200030004ff */
[----:B------:R-:W-:Y:S01]  /*5a80*/  HADD2.F32 R85, -RZ, R87.H0_H0 ;  /* 0x20000057ff557230 */ /* 0x000fe20000004100 */
[-C--:B------:R-:W-:Y:S01]  /*5a90*/  F2FP.F16.E5M2.UNPACK_B R99, R152.reuse ;  /* 0x00000098ff63723e */ /* 0x080fe200020004ff */
[----:B------:R-:W-:Y:S01]  /*5aa0*/  HADD2.F32 R87, -RZ, R89.H0_H0 ;  /* 0x20000059ff577230 */ /* 0x000fe20000004100 */
[----:B------:R-:W-:Y:S01]  /*5ab0*/  F2FP.F16.E5M2.UNPACK_B R101, R152.H1 ;  /* 0x00000098ff65723e */ /* 0x000fe200030004ff */
[----:B------:R-:W-:Y:S01]  /*5ac0*/  HADD2.F32 R92, -RZ, R91.H1_H1 ;  /* 0x3000005bff5c7230 */ /* 0x000fe20000004100 */
[----:B------:R-:W-:Y:S01]  /*5ad0*/  ISETP.NE.AND P6, PT, R184, RZ, PT ;  /* 0x000000ffb800720c */ /* 0x000fe20003fc5270 */
[----:B------:R-:W-:Y:S01]  /*5ae0*/  HADD2.F32 R96, -RZ, R95.H1_H1 ;  /* 0x3000005fff607230 */ /* 0x000fe20000004100 */
[----:B------:R-:W-:Y:S01]  /*5af0*/  SHF.L.U32 R211, R176, 0x4, RZ ;  /* 0x00000004b0d37819 */ /* 0x000fe200000006ff */
[----:B------:R-:W-:Y:S01]  /*5b00*/  HADD2.F32 R100, -RZ, R99.H1_H1 ;  /* 0x30000063ff647230 */ /* 0x000fe20000004100 */
[----:B------:R-:W-:Y:S01]  /*5b10*/  SHF.L.U32 R219, R175, 0x4, RZ ;  /* 0x00000004afdb7819 */ /* 0x000fe200000006ff */
[----:B------:R-:W-:Y:S01]  /*5b20*/  HADD2.F32 R90, -RZ, R89.H1_H1 ;  /* 0x30000059ff5a7230 */ /* 0x000fe20000004100 */
[C---:B------:R-:W-:Y:S01]  /*5b30*/  IADD3 R204, PT, PT, R190.reuse, R211, RZ ;  /* 0x000000d3becc7210 */ /* 0x040fe20007ffe0ff */
[----:B------:R-:W-:Y:S01]  /*5b40*/  HADD2.F32 R89, -RZ, R91.H0_H0 ;  /* 0x2000005bff597230 */ /* 0x000fe20000004100 */
[----:B------:R-:W-:Y:S01]  /*5b50*/  IADD3 R206, PT, PT, R190, R219, RZ ;  /* 0x000000dbbece7210 */ /* 0x000fe20007ffe0ff */
[--C-:B------:R-:W-:Y:S01]  /*5b60*/  HADD2.F32 R91, -RZ, R93.reuse.H0_H0 ;  /* 0x2000005dff5b7230 */ /* 0x100fe20000004100 */
[----:B------:R-:W-:Y:S01]  /*5b70*/  SHF.L.U32 R217, R188, 0x4, RZ ;  /* 0x00000004bcd97819 */ /* 0x000fe200000006ff */
[----:B------:R-:W-:Y:S01]  /*5b80*/  HADD2.F32 R94, -RZ, R93.H1_H1 ;  /* 0x3000005dff5e7230 */ /* 0x000fe20000004100 */
[-C--:B------:R-:W-:Y:S01]  /*5b90*/  F2FP.F16.E5M2.UNPACK_B R103, R153.reuse ;  /* 0x00000099ff67723e */ /* 0x080fe200020004ff */
[----:B------:R-:W-:Y:S01]  /*5ba0*/  HADD2.F32 R93, -RZ, R95.H0_H0 ;  /* 0x2000005fff5d7230 */ /* 0x000fe20000004100 */
[----:B------:R-:W-:Y:S01]  /*5bb0*/  IADD3 R205, PT, PT, R217, R204, RZ ;  /* 0x000000ccd9cd7210 */ /* 0x000fe20007ffe0ff */
[----:B------:R-:W-:Y:S01]  /*5bc0*/  HADD2.F32 R95, -RZ, R97.H0_H0 ;  /* 0x20000061ff5f7230 */ /* 0x000fe20000004100 */
[----:B------:R-:W-:Y:S01]  /*5bd0*/  F2FP.F16.E5M2.UNPACK_B R105, R153.H1 ;  /* 0x00000099ff69723e */ /* 0x000fe200030004ff */
[C---:B--2---:R-:W-:Y:S01]  /*5be0*/  FMUL R0, R78.reuse, R4 ;  /* 0x000000044e007220 */ /* 0x044fe20000400000 */
[C---:B-1----:R-:W-:Y:S01]  /*5bf0*/  FMUL R2, R78.reuse, R5 ;  /* 0x000000054e027220 */ /* 0x042fe20000400000 */
[C---:B------:R-:W-:Y:S01]  /*5c00*/  FMUL R4, R78.reuse, R8 ;  /* 0x000000084e047220 */ /* 0x040fe20000400000 */
[C---:B------:R-:W-:Y:S01]  /*5c10*/  FMUL R5, R78.reuse, R9 ;  /* 0x000000094e057220 */ /* 0x040fe20000400000 */
[C---:B------:R-:W-:Y:S01]  /*5c20*/  FFMA R0, R81.reuse, R82, R0 ;  /* 0x0000005251007223 */ /* 0x040fe20000000000 */
[C---:B------:R-:W-:Y:S01]  /*5c30*/  FFMA R2, R81.reuse, R83, R2 ;  /* 0x0000005351027223 */ /* 0x040fe20000000002 */
[C---:B------:R-:W-:Y:S01]  /*5c40*/  FMUL R8, R78.reuse, R12 ;  /* 0x0000000c4e087220 */ /* 0x040fe20000400000 */
[C---:B------:R-:W-:Y:S01]  /*5c50*/  FMUL R9, R78.reuse, R13 ;  /* 0x0000000d4e097220 */ /* 0x040fe20000400000 */
[C---:B------:R-:W-:Y:S01]  /*5c60*/  FMUL R12, R78.reuse, R16 ;  /* 0x000000104e0c7220 */ /* 0x040fe20000400000 */
[C---:B------:R-:W-:Y:S01]  /*5c70*/  FMUL R13, R78.reuse, R17 ;  /* 0x000000114e0d7220 */ /* 0x040fe20000400000 */
[C---:B------:R-:W-:Y:S01]  /*5c80*/  FMUL R16, R78.reuse, R20 ;  /* 0x000000144e107220 */ /* 0x040fe20000400000 */
[C---:B------:R-:W-:Y:S01]  /*5c90*/  FMUL R17, R78.reuse, R21 ;  /* 0x000000154e117220 */ /* 0x040fe20000400000 */
[----:B------:R-:W-:Y:S02]  /*5ca0*/  HADD2.F32 R104, -RZ, R103.H1_H1 ;  /* 0x30000067ff687230 */ /* 0x000fe40000004100 */
[C---:B------:R-:W-:Y:S01]  /*5cb0*/  FMUL R20, R78.reuse, R24 ;  /* 0x000000184e147220 */ /* 0x040fe20000400000 */
[C---:B------:R-:W-:Y:S01]  /*5cc0*/  FMUL R21, R78.reuse, R25 ;  /* 0x000000194e157220 */ /* 0x040fe20000400000 */
[C---:B------:R-:W-:Y:S01]  /*5cd0*/  FMUL R24, R78.reuse, R28 ;  /* 0x0000001c4e187220 */ /* 0x040fe20000400000 */
[C---:B------:R-:W-:Y:S01]  /*5ce0*/  FMUL R25, R78.reuse, R29 ;  /* 0x0000001d4e197220 */ /* 0x040fe20000400000 */
[C---:B------:R-:W-:Y:S01]  /*5cf0*/  FMUL R28, R78.reuse, R32 ;  /* 0x000000204e1c7220 */ /* 0x040fe20000400000 */
[C---:B------:R-:W-:Y:S01]  /*5d00*/  FMUL R29, R78.reuse, R33 ;  /* 0x000000214e1d7220 */ /* 0x040fe20000400000 */
[C---:B------:R-:W-:Y:S01]  /*5d10*/  FMUL R32, R78.reuse, R36 ;  /* 0x000000244e207220 */ /* 0x040fe20000400000 */
[----:B------:R-:W-:Y:S01]  /*5d20*/  F2FP.F16.E5M2.UNPACK_B R107, R154 ;  /* 0x0000009aff6b723e */ /* 0x000fe200020004ff */
[C---:B------:R-:W-:Y:S01]  /*5d30*/  FMUL R33, R78.reuse, R37 ;  /* 0x000000254e217220 */ /* 0x040fe20000400000 */
[C---:B------:R-:W-:Y:S01]  /*5d40*/  FMUL R36, R78.reuse, R40 ;  /* 0x000000284e247220 */ /* 0x040fe20000400000 */
[----:B------:R-:W-:Y:S01]  /*5d50*/  F2FP.F16.E5M2.UNPACK_B R109, R154.H1 ;  /* 0x0000009aff6d723e */ /* 0x000fe200030004ff */
[C---:B------:R-:W-:Y:S01]  /*5d60*/  FMUL R37, R78.reuse, R41 ;  /* 0x000000294e257220 */ /* 0x040fe20000400000 */
[----:B------:R-:W-:Y:S02]  /*5d70*/  HADD2.F32 R108, -RZ, R107.H1_H1 ;  /* 0x3000006bff6c7230 */ /* 0x000fe40000004100 */
        /* <DEDUP_REMOVED lines=26> */
[C---:B------:R-:W-:Y:S01]  /*5f20*/  FFMA R3, R81.reuse, R84, R3 ;  /* 0x0000005451037223 */ /* 0x040fe20000000003 */
[C---:B------:R-:W-:Y:S01]  /*5f30*/  FFMA R7, R81.reuse, R86, R7 ;  /* 0x0000005651077223 */ /* 0x040fe20000000007 */
[----:B------:R-:W-:Y:S01]  /*5f40*/  F2FP.F16.E5M2.UNPACK_B R127, R159 ;  /* 0x0000009fff7f723e */ /* 0x000fe200020004ff */
[C---:B------:R-:W-:Y:S01]  /*5f50*/  FFMA R4, R81.reuse, R85, R4 ;  /* 0x0000005551047223 */ /* 0x040fe20000000004 */
[C---:B------:R-:W-:Y:S01]  /*5f60*/  FFMA R5, R81.reuse, R88, R5 ;  /* 0x0000005851057223 */ /* 0x040fe20000000005 */
[----:B------:R-:W-:Y:S01]  /*5f70*/  F2FP.F16.E5M2.UNPACK_B R129, R159.H1 ;  /* 0x0000009fff81723e */ /* 0x000fe200030004ff */
[----:B------:R-:W-:Y:S01]  /*5f80*/  FFMA R6, R81, R87, R6 ;  /* 0x0000005751067223 */ /* 0x000fe20000000006 */
[----:B------:R-:W-:Y:S01]  /*5f90*/  F2FP.SATFINITE.E5M2.F32.PACK_AB_MERGE_C R185, R7, R3, RZ ;  /* 0x0000000307b9723e */ /* 0x000fe200048060ff */
[----:B------:R-:W-:Y:S02]  /*5fa0*/  HADD2.F32 R124, -RZ, R123.H1_H1 ;  /* 0x3000007bff7c7230 */ /* 0x000fe40000004100 */
[----:B------:R-:W-:Y:S01]  /*5fb0*/  FMUL R11, R78, R11 ;  /* 0x0000000b4e0b7220 */ /* 0x000fe20000400000 */
[----:B------:R-:W-:Y:S01]  /*5fc0*/  HADD2.F32 R128, -RZ, R127.H1_H1 ;  /* 0x3000007fff807230 */ /* 0x000fe20000004100 */
[----:B------:R-:W-:Y:S01]  /*5fd0*/  F2FP.SATFINITE.E5M2.F32.PACK_AB_MERGE_C R184, R2, R0, R185 ;  /* 0x0000000002b8723e */ /* 0x000fe200048060b9 */
[C---:B------:R-:W-:Y:S01]  /*5fe0*/  FMUL R10, R78.reuse, R14 ;  /* 0x0000000e4e0a7220 */ /* 0x040fe20000400000 */
[C---:B------:R-:W-:Y:S01]  /*5ff0*/  FFMA R11, R81.reuse, R90, R11 ;  /* 0x0000005a510b7223 */ /* 0x040fe2000000000b */
[C---:B------:R-:W-:Y:S01]  /*6000*/  FFMA R8, R81.reuse, R89, R8 ;  /* 0x0000005951087223 */ /* 0x040fe20000000008 */
[----:B------:R-:W-:Y:S01]  /*6010*/  FFMA R9, R81, R92, R9 ;  /* 0x0000005c51097223 */ /* 0x000fe20000000009 */
[----:B------:R-:W-:Y:S01]  /*6020*/  F2FP.F16.E5M2.UNPACK_B R131, R160 ;  /* 0x000000a0ff83723e */ /* 0x000fe200020004ff */
[----:B------:R-:W-:Y:S01]  /*6030*/  HADD2.F32 R98, -RZ, R97.H1_H1 ;  /* 0x30000061ff627230 */ /* 0x000fe20000004100 */
[----:B------:R-:W-:Y:S01]  /*6040*/  F2FP.SATFINITE.E5M2.F32.PACK_AB_MERGE_C R186, R11, R6, RZ ;  /* 0x000000060bba723e */ /* 0x000fe200048060ff */
[----:B------:R-:W-:Y:S01]  /*6050*/  FFMA R10, R81, R91, R10 ;  /* 0x0000005b510a7223 */ /* 0x000fe2000000000a */
[----:B------:R-:W-:Y:S02]  /*6060*/  HADD2.F32 R97, -RZ, R99.H0_H0 ;  /* 0x20000063ff617230 */ /* 0x000fe40000004100 */
[C---:B------:R-:W-:Y:S01]  /*6070*/  FMUL R15, R78.reuse, R15 ;  /* 0x0000000f4e0f7220 */ /* 0x040fe20000400000 */
[----:B------:R-:W-:Y:S01]  /*6080*/  F2FP.SATFINITE.E5M2.F32.PACK_AB_MERGE_C R185, R5, R4, R186 ;  /* 0x0000000405b9723e */ /* 0x000fe200048060ba */
[----:B------:R-:W-:Y:S02]  /*6090*/  HADD2.F32 R132, -RZ, R131.H1_H1 ;  /* 0x30000083ff847230 */ /* 0x000fe40000004100 */
[C---:B------:R-:W-:Y:S01]  /*60a0*/  FMUL R14, R78.reuse, R18 ;  /* 0x000000124e0e7220 */ /* 0x040fe20000400000 */
[C---:B------:R-:W-:Y:S01]  /*60b0*/  FFMA R15, R81.reuse, R94, R15 ;  /* 0x0000005e510f7223 */ /* 0x040fe2000000000f */
[C---:B------:R-:W-:Y:S01]  /*60c0*/  FFMA R12, R81.reuse, R93, R12 ;  /* 0x0000005d510c7223 */ /* 0x040fe2000000000c */
[----:B------:R-:W-:Y:S01]  /*60d0*/  FFMA R13, R81, R96, R13 ;  /* 0x00000060510d7223 */ /* 0x000fe2000000000d */
[----:B------:R-:W-:Y:S01]  /*60e0*/  F2FP.F16.E5M2.UNPACK_B R133, R160.H1 ;  /* 0x000000a0ff85723e */ /* 0x000fe200030004ff */
[--C-:B------:R-:W-:Y:S01]  /*60f0*/  HADD2.F32 R99, -RZ, R101.reuse.H0_H0 ;  /* 0x20000065ff637230 */ /* 0x100fe20000004100 */
[----:B------:R-:W-:Y:S01]  /*6100*/  F2FP.SATFINITE.E5M2.F32.PACK_AB_MERGE_C R186, R15, R10, RZ ;  /* 0x0000000a0fba723e */ /* 0x000fe200048060ff */
[----:B------:R-:W-:Y:S01]  /*6110*/  FFMA R14, R81, R95, R14 ;  /* 0x0000005f510e7223 */ /* 0x000fe2000000000e */
[C---:B------:R-:W-:Y:S01]  /*6120*/  FMUL R19, R78.reuse, R19 ;  /* 0x000000134e137220 */ /* 0x040fe20000400000 */
[----:B------:R-:W-:Y:S01]  /*6130*/  HADD2.F32 R102, -RZ, R101.H1_H1 ;  /* 0x30000065ff667230 */ /* 0x000fe20000004100 */
[----:B------:R-:W-:Y:S01]  /*6140*/  F2FP.SATFINITE.E5M2.F32.PACK_AB_MERGE_C R186, R9, R8, R186 ;  /* 0x0000000809ba723e */ /* 0x000fe200048060ba */
[----:B------:R-:W-:Y:S02]  /*6150*/  HADD2.F32 R101, -RZ, R103.H0_H0 ;  /* 0x20000067ff657230 */ /* 0x000fe40000004100 */
[C---:B------:R-:W-:Y:S01]  /*6160*/  FFMA R19, R81.reuse, R98, R19 ;  /* 0x0000006251137223 */ /* 0x040fe20000000013 */
[C---:B------:R-:W-:Y:S01]  /*6170*/  FFMA R16, R81.reuse, R97, R16 ;  /* 0x0000006151107223 */ /* 0x040fe20000000010 */
[----:B------:R-:W-:Y:S01]  /*6180*/  FFMA R17, R81, R100, R17 ;  /* 0x0000006451117223 */ /* 0x000fe20000000011 */
[C---:B------:R-:W-:Y:S01]  /*6190*/  FMUL R18, R78.reuse, R22 ;  /* 0x000000164e127220 */ /* 0x040fe20000400000 */
[----:B------:R-:W-:Y:S01]  /*61a0*/  F2FP.F16.E5M2.UNPACK_B R135, R161 ;  /* 0x000000a1ff87723e */ /* 0x000fe200020004ff */
        /* <DEDUP_REMOVED lines=10> */
[----:B------:R1:W-:Y:S01]  /*6250*/  STS.128 [R172+UR49+0x4200], R184 ;  /* 0x004200b8ac007988 */ /* 0x0003e20008000c31 */
[----:B------:R-:W-:Y:S01]  /*6260*/  HADD2.F32 R136, -RZ, R135.H1_H1 ;  /* 0x30000087ff887230 */ /* 0x000fe20000004100 */
[----:B------:R-:W-:Y:S01]  /*6270*/  F2FP.SATFINITE.E5M2.F32.PACK_AB_MERGE_C R196, R23, R18, RZ ;  /* 0x0000001217c4723e */ /* 0x000fe200048060ff */
[C---:B------:R-:W-:Y:S01]  /*6280*/  FMUL R22, R78.reuse, R26 ;  /* 0x0000001a4e167220 */ /* 0x040fe20000400000 */
[C---:B------:R-:W-:Y:S01]  /*6290*/  FMUL R27, R78.reuse, R27 ;  /* 0x0000001b4e1b7220 */ /* 0x040fe20000400000 */
[--C-:B------:R-:W-:Y:S01]  /*62a0*/  HADD2.F32 R107, -RZ, R109.reuse.H0_H0 ;  /* 0x2000006dff6b7230 */ /* 0x100fe20000004100 */
[----:B------:R-:W-:Y:S01]  /*62b0*/  F2FP.SATFINITE.E5M2.F32.PACK_AB_MERGE_C R196, R17, R16, R196 ;  /* 0x0000001011c4723e */ /* 0x000fe200048060c4 */
[C---:B------:R-:W-:Y:S01]  /*62c0*/  FFMA R22, R81.reuse, R103, R22 ;  /* 0x0000006751167223 */ /* 0x040fe20000000016 */
[C---:B------:R-:W-:Y:S01]  /*62d0*/  FFMA R27, R81.reuse, R106, R27 ;  /* 0x0000006a511b7223 */ /* 0x040fe2000000001b */
[C---:B------:R-:W-:Y:S01]  /*62e0*/  FFMA R24, R81.reuse, R105, R24 ;  /* 0x0000006951187223 */ /* 0x040fe20000000018 */
[----:B------:R-:W-:Y:S01]  /*62f0*/  F2FP.F16.E5M2.UNPACK_B R137, R161.H1 ;  /* 0x000000a1ff89723e */ /* 0x000fe200030004ff */
[----:B------:R-:W-:Y:S02]  /*6300*/  HADD2.F32 R110, -RZ, R109.H1_H1 ;  /* 0x3000006dff6e7230 */ /* 0x000fe40000004100 */
[----:B------:R-:W-:Y:S01]  /*6310*/  FFMA R25, R81, R108, R25 ;  /* 0x0000006c51197223 */ /* 0x000fe20000000019 */
[----:B------:R-:W-:Y:S01]  /*6320*/  F2FP.SATFINITE.E5M2.F32.PACK_AB_MERGE_C R197, R27, R22, RZ ;  /* 0x000000161bc5723e */ /* 0x000fe200048060ff */
[----:B------:R-:W-:Y:S02]  /*6330*/  HADD2.F32 R109, -RZ, R111.H0_H0 ;  /* 0x2000006fff6d7230 */ /* 0x000fe40000004100 */
[C---:B------:R-:W-:Y:S01]  /*6340*/  FMUL R26, R78.reuse, R30 ;  /* 0x0000001e4e1a7220 */ /* 0x040fe20000400000 */
[C---:B------:R-:W-:Y:S01]  /*6350*/  FMUL R31, R78.reuse, R31 ;  /* 0x0000001f4e1f7220 */ /* 0x040fe20000400000 */
[--C-:B------:R-:W-:Y:S01]  /*6360*/  HADD2.F32 R111, -RZ, R113.reuse.H0_H0 ;  /* 0x20000071ff6f7230 */ /* 0x100fe20000004100 */
[----:B------:R-:W-:Y:S01]  /*6370*/  F2FP.SATFINITE.E5M2.F32.PACK_AB_MERGE_C R197, R21, R20, R197 ;  /* 0x0000001415c5723e */ /* 0x000fe200048060c5 */
[C---:B------:R-:W-:Y:S01]  /*6380*/  FFMA R26, R81.reuse, R107, R26 ;  /* 0x0000006b511a7223 */ /* 0x040fe2000000001a */
[C---:B------:R-:W-:Y:S01]  /*6390*/  FFMA R31, R81.reuse, R110, R31 ;  /* 0x0000006e511f7223 */ /* 0x040fe2000000001f */
[C---:B------:R-:W-:Y:S01]  /*63a0*/  FFMA R28, R81.reuse, R109, R28 ;  /* 0x0000006d511c7223 */ /* 0x040fe2000000001c */
[----:B------:R-:W-:Y:S01]  /*63b0*/  F2FP.F16.E5M2.UNPACK_B R139, R162 ;  /* 0x000000a2ff8b723e */ /* 0x000fe200020004ff */
[----:B------:R-:W-:Y:S02]  /*63c0*/  HADD2.F32 R114, -RZ, R113.H1_H1 ;  /* 0x30000071ff727230 */ /* 0x000fe40000004100 */
[----:B------:R-:W-:Y:S01]  /*63d0*/  FFMA R29, R81, R112, R29 ;  /* 0x00000070511d7223 */ /* 0x000fe2000000001d */
[----:B------:R-:W-:Y:S01]  /*63e0*/  F2FP.SATFINITE.E5M2.F32.PACK_AB_MERGE_C R198, R31, R26, RZ ;  /* 0x0000001a1fc6723e */ /* 0x000fe200048060ff */
[----:B------:R-:W-:Y:S02]  /*63f0*/  HADD2.F32 R113, -RZ, R115.H0_H0 ;  /* 0x20000073ff717230 */ /* 0x000fe40000004100 */
[C---:B------:R-:W-:Y:S01]  /*6400*/  FMUL R30, R78.reuse, R34 ;  /* 0x000000224e1e7220 */ /* 0x040fe20000400000 */
[----:B------:R-:W-:Y:S01]  /*6410*/  HADD2.F32 R140, -RZ, R139.H1_H1 ;  /* 0x3000008bff8c7230 */ /* 0x000fe20000004100 */
[----:B------:R-:W-:Y:S01]  /*6420*/  F2FP.SATFINITE.E5M2.F32.PACK_AB_MERGE_C R198, R25, R24, R198 ;  /* 0x0000001819c6723e */ /* 0x000fe200048060c6 */
[C---:B------:R-:W-:Y:S01]  /*6430*/  FMUL R35, R78.reuse, R35 ;  /* 0x000000234e237220 */ /* 0x040fe20000400000 */
[--C-:B------:R-:W-:Y:S02]  /*6440*/  HADD2.F32 R115, -RZ, R117.reuse.H0_H0 ;  /* 0x20000075ff737230 */ /* 0x100fe40000004100 */
[C---:B------:R-:W-:Y:S01]  /*6450*/  FFMA R30, R81.reuse, R111, R30 ;  /* 0x0000006f511e7223 */ /* 0x040fe2000000001e */
[----:B------:R-:W-:Y:S02]  /*6460*/  HADD2.F32 R118, -RZ, R117.H1_H1 ;  /* 0x30000075ff767230 */ /* 0x000fe40000004100 */
[C---:B------:R-:W-:Y:S01]  /*6470*/  FFMA R35, R81.reuse, R114, R35 ;  /* 0x0000007251237223 */ /* 0x040fe20000000023 */
[C---:B------:R-:W-:Y:S01]  /*6480*/  FFMA R32, R81.reuse, R113, R32 ;  /* 0x0000007151207223 */ /* 0x040fe20000000020 */
[----:B------:R-:W-:Y:S01]  /*6490*/  F2FP.F16.E5M2.UNPACK_B R141, R162.H1 ;  /* 0x000000a2ff8d723e */ /* 0x000fe200030004ff */
[----:B------:R-:W-:Y:S01]  /*64a0*/  FFMA R33, R81, R116, R33 ;  /* 0x0000007451217223 */ /* 0x000fe20000000021 */
[----:B------:R-:W-:Y:S01]  /*64b0*/  HADD2.F32 R117, -RZ, R119.H0_H0 ;  /* 0x20000077ff757230 */ /* 0x000fe20000004100 */
        /* <DEDUP_REMOVED lines=9> */
[----:B------:R1:W-:Y:S01]  /*6550*/  STS.128 [R204+0x4010], R196 ;  /* 0x004010c4cc007388 */ /* 0x0003e20000000c00 */
[----:B------:R-:W-:Y:S01]  /*6560*/  FFMA R37, R81, R120, R37 ;  /* 0x0000007851257223 */ /* 0x000fe20000000025 */
[----:B------:R-:W-:Y:S01]  /*6570*/  F2FP.SATFINITE.E5M2.F32.PACK_AB_MERGE_C R200, R39, R34, RZ ;  /* 0x0000002227c8723e */ /* 0x000fe200048060ff */
[----:B------:R-:W-:Y:S02]  /*6580*/  HADD2.F32 R122, -RZ, R121.H1_H1 ;  /* 0x30000079ff7a7230 */ /* 0x000fe40000004100 */
[C---:B------:R-:W-:Y:S01]  /*6590*/  FMUL R38, R78.reuse, R42 ;  /* 0x0000002a4e267220 */ /* 0x040fe20000400000 */
[----:B------:R-:W-:Y:S01]  /*65a0*/  HADD2.F32 R121, -RZ, R123.H0_H0 ;  /* 0x2000007bff797230 */ /* 0x000fe20000004100 */
[----:B------:R-:W-:Y:S01]  /*65b0*/  F2FP.SATFINITE.E5M2.F32.PACK_AB_MERGE_C R200, R33, R32, R200 ;  /* 0x0000002021c8723e */ /* 0x000fe200048060c8 */
[----:B------:R-:W-:Y:S02]  /*65c0*/  HADD2.F32 R144, -RZ, R143.H1_H1 ;  /* 0x3000008fff907230 */ /* 0x000fe40000004100 */
[C---:B------:R-:W-:Y:S01]  /*65d0*/  FFMA R38, R81.reuse, R119, R38 ;  /* 0x0000007751267223 */ /* 0x040fe20000000026 */
[C---:B------:R-:W-:Y:S01]  /*65e0*/  FMUL R43, R78.reuse, R43 ;  /* 0x0000002b4e2b7220 */ /* 0x040fe20000400000 */
[--C-:B------:R-:W-:Y:S02]  /*65f0*/  HADD2.F32 R123, -RZ, R125.reuse.H0_H0 ;  /* 0x2000007dff7b7230 */ /* 0x100fe40000004100 */
[C---:B------:R-:W-:Y:S01]  /*6600*/  FMUL R42, R78.reuse, R46 ;  /* 0x0000002e4e2a7220 */ /* 0x040fe20000400000 */
[----:B------:R-:W-:Y:S02]  /*6610*/  HADD2.F32 R126, -RZ, R125.H1_H1 ;  /* 0x3000007dff7e7230 */ /* 0x000fe40000004100 */
[C---:B------:R-:W-:Y:S01]  /*6620*/  FFMA R43, R81.reuse, R122, R43 ;  /* 0x0000007a512b7223 */ /* 0x040fe2000000002b */
[----:B------:R-:W-:Y:S01]  /*6630*/  F2FP.F16.E5M2.UNPACK_B R145, R163.H1 ;  /* 0x000000a3ff91723e */ /* 0x000fe200030004ff */
[C---:B------:R-:W-:Y:S01]  /*6640*/  FFMA R40, R81.reuse, R121, R40 ;  /* 0x0000007951287223 */ /* 0x040fe20000000028 */
[----:B------:R-:W-:Y:S01]  /*6650*/  FFMA R41, R81, R124, R41 ;  /* 0x0000007c51297223 */ /* 0x000fe20000000029 */
[----:B------:R-:W-:Y:S01]  /*6660*/  ISETP.NE.AND P0, PT, R193, RZ, PT ;  /* 0x000000ffc100720c */ /* 0x000fe20003f05270 */
[----:B------:R-:W-:Y:S01]  /*6670*/  HADD2.F32 R125, -RZ, R127.H0_H0 ;  /* 0x2000007fff7d7230 */ /* 0x000fe20000004100 */
[----:B------:R-:W-:Y:S01]  /*6680*/  F2FP.SATFINITE.E5M2.F32.PACK_AB_MERGE_C R201, R43, R38, RZ ;  /* 0x000000262bc9723e */ /* 0x000fe200048060ff */
[----:B------:R-:W-:Y:S01]  /*6690*/  FFMA R42, R81, R123, R42 ;  /* 0x0000007b512a7223 */ /* 0x000fe2000000002a */
[C---:B------:R-:W-:Y:S01]  /*66a0*/  FMUL R47, R78.reuse, R47 ;  /* 0x0000002f4e2f7220 */ /* 0x040fe20000400000 */
[--C-:B------:R-:W-:Y:S01]  /*66b0*/  HADD2.F32 R127, -RZ, R129.reuse.H0_H0 ;  /* 0x20000081ff7f7230 */ /* 0x100fe20000004100 */
[----:B------:R-:W-:Y:S01]  /*66c0*/  F2FP.SATFINITE.E5M2.F32.PACK_AB_MERGE_C R201, R37, R36, R201 ;  /* 0x0000002425c9723e */ /* 0x000fe200048060c9 */
[----:B------:R-:W-:Y:S02]  /*66d0*/  HADD2.F32 R130, -RZ, R129.H1_H1 ;  /* 0x30000081ff827230 */ /* 0x000fe40000004100 */
[C---:B------:R-:W-:Y:S01]  /*66e0*/  FFMA R47, R81.reuse, R126, R47 ;  /* 0x0000007e512f7223 */ /* 0x040fe2000000002f */
[C---:B------:R-:W-:Y:S01]  /*66f0*/  FFMA R44, R81.reuse, R125, R44 ;  /* 0x0000007d512c7223 */ /* 0x040fe2000000002c */
[C---:B------:R-:W-:Y:S01]  /*6700*/  FFMA R45, R81.reuse, R128, R45 ;  /* 0x00000080512d7223 */ /* 0x040fe2000000002d */
[----:B------:R-:W-:Y:S02]  /*6710*/  HADD2.F32 R129, -RZ, R131.H0_H0 ;  /* 0x20000083ff817230 */ /* 0x000fe40000004100 */
[C---:B------:R-:W-:Y:S01]  /*6720*/  FMUL R46, R78.reuse, R50 ;  /* 0x000000324e2e7220 */ /* 0x040fe20000400000 */
[C---:B------:R-:W-:Y:S01]  /*6730*/  FMUL R51, R78.reuse, R51 ;  /* 0x000000334e337220 */ /* 0x040fe20000400000 */
[--C-:B------:R-:W-:Y:S02]  /*6740*/  HADD2.F32 R131, -RZ, R133.reuse.H0_H0 ;  /* 0x20000085ff837230 */ /* 0x100fe40000004100 */
[C---:B------:R-:W-:Y:S01]  /*6750*/  FMUL R50, R78.reuse, R54 ;  /* 0x000000364e327220 */ /* 0x040fe20000400000 */
[C---:B------:R-:W-:Y:S01]  /*6760*/  FFMA R46, R81.reuse, R127, R46 ;  /* 0x0000007f512e7223 */ /* 0x040fe2000000002e */
[----:B------:R-:W-:Y:S02]  /*6770*/  HADD2.F32 R134, -RZ, R133.H1_H1 ;  /* 0x30000085ff867230 */ /* 0x000fe40000004100 */
[C---:B------:R-:W-:Y:S01]  /*6780*/  FFMA R51, R81.reuse, R130, R51 ;  /* 0x0000008251337223 */ /* 0x040fe20000000033 */
[----:B------:R-:W-:Y:S02]  /*6790*/  HADD2.F32 R133, -RZ, R135.H0_H0 ;  /* 0x20000087ff857230 */ /* 0x000fe40000004100 */
[C---:B------:R-:W-:Y:S01]  /*67a0*/  FMUL R55, R78.reuse, R55 ;  /* 0x000000374e377220 */ /* 0x040fe20000400000 */
[C---:B------:R-:W-:Y:S01]  /*67b0*/  FFMA R48, R81.reuse, R129, R48 ;  /* 0x0000008151307223 */ /* 0x040fe20000000030 */
[C---:B------:R-:W-:Y:S01]  /*67c0*/  FFMA R49, R81.reuse, R132, R49 ;  /* 0x0000008451317223 */ /* 0x040fe20000000031 */
[--C-:B------:R-:W-:Y:S02]  /*67d0*/  HADD2.F32 R135, -RZ, R137.reuse.H0_H0 ;  /* 0x20000089ff877230 */ /* 0x100fe40000004100 */
[C---:B------:R-:W-:Y:S01]  /*67e0*/  FFMA R50, R81.reuse, R131, R50 ;  /* 0x0000008351327223 */ /* 0x040fe20000000032 */
[----:B------:R-:W-:Y:S02]  /*67f0*/  HADD2.F32 R138, -RZ, R137.H1_H1 ;  /* 0x30000089ff8a7230 */ /* 0x000fe40000004100 */
[C---:B------:R-:W-:Y:S01]  /*6800*/  FMUL R54, R78.reuse, R58 ;  /* 0x0000003a4e367220 */ /* 0x040fe20000400000 */
[----:B------:R-:W-:Y:S02]  /*6810*/  HADD2.F32 R137, -RZ, R139.H0_H0 ;  /* 0x2000008bff897230 */ /* 0x000fe40000004100 */
[C---:B------:R-:W-:Y:S01]  /*6820*/  FFMA R55, R81.reuse, R134, R55 ;  /* 0x0000008651377223 */ /* 0x040fe20000000037 */
        /* <DEDUP_REMOVED lines=16> */
[----:B------:R-:W-:Y:S01]  /*6930*/  FFMA R63, R81, R142, R63 ;  /* 0x0000008e513f7223 */ /* 0x000fe2000000003f */
[----:B------:R-:W-:Y:S01]  /*6940*/  FMUL R67, R78, R67 ;  /* 0x000000434e437220 */ /* 0x000fe20000400000 */
[----:B------:R-:W-:Y:S01]  /*6950*/  F2FP.SATFINITE.E5M2.F32.PACK_AB_MERGE_C R202, R47, R42, RZ ;  /* 0x0000002a2fca723e */ /* 0x000fe200048060ff */
[----:B------:R-:W-:Y:S01]  /*6960*/  FFMA R60, R81, R141, R60 ;  /* 0x0000008d513c7223 */ /* 0x000fe2000000003c */
[----:B------:R-:W-:Y:S01]  /*6970*/  F2FP.SATFINITE.E5M2.F32.PACK_AB_MERGE_C R203, R51, R46, RZ ;  /* 0x0000002e33cb723e */ /* 0x000fe200048060ff */
[C---:B------:R-:W-:Y:S01]  /*6980*/  FFMA R61, R81.reuse, R144, R61 ;  /* 0x00000090513d7223 */ /* 0x040fe2000000003d */
[C---:B------:R-:W-:Y:S01]  /*6990*/  FFMA R62, R81.reuse, R143, R62 ;  /* 0x0000008f513e7223 */ /* 0x040fe2000000003e */
[----:B------:R-:W-:Y:S01]  /*69a0*/  FFMA R67, R81, R146, R67 ;  /* 0x0000009251437223 */ /* 0x000fe20000000043 */
[----:B------:R-:W-:Y:S02]  /*69b0*/  F2FP.SATFINITE.E5M2.F32.PACK_AB_MERGE_C R202, R41, R40, R202 ;  /* 0x0000002829ca723e */ /* 0x000fe400048060ca */
[----:B------:R-:W-:Y:S02]  /*69c0*/  F2FP.SATFINITE.E5M2.F32.PACK_AB_MERGE_C R203, R45, R44, R203 ;  /* 0x0000002c2dcb723e */ /* 0x000fe400048060cb */
[----:B------:R-:W-:Y:S02]  /*69d0*/  F2FP.SATFINITE.E5M2.F32.PACK_AB_MERGE_C R212, R55, R50, RZ ;  /* 0x0000003237d4723e */ /* 0x000fe400048060ff */
[----:B------:R-:W-:Y:S01]  /*69e0*/  F2FP.SATFINITE.E5M2.F32.PACK_AB_MERGE_C R213, R59, R54, RZ ;  /* 0x000000363bd5723e */ /* 0x000fe200048060ff */
[----:B------:R1:W-:Y:S01]  /*69f0*/  STS.128 [R206+0x4020], R200 ;  /* 0x004020c8ce007388 */ /* 0x0003e20000000c00 */
[----:B------:R-:W-:Y:S02]  /*6a00*/  F2FP.SATFINITE.E5M2.F32.PACK_AB_MERGE_C R214, R63, R58, RZ ;  /* 0x0000003a3fd6723e */ /* 0x000fe400048060ff */
[----:B------:R-:W-:Y:S02]  /*6a10*/  F2FP.SATFINITE.E5M2.F32.PACK_AB_MERGE_C R215, R67, R62, RZ ;  /* 0x0000003e43d7723e */ /* 0x000fe400048060ff */
[----:B------:R-:W-:Y:S02]  /*6a20*/  F2FP.SATFINITE.E5M2.F32.PACK_AB_MERGE_C R212, R49, R48, R212 ;  /* 0x0000003031d4723e */ /* 0x000fe400048060d4 */
[----:B------:R-:W-:Y:S02]  /*6a30*/  F2FP.SATFINITE.E5M2.F32.PACK_AB_MERGE_C R213, R53, R52, R213 ;  /* 0x0000003435d5723e */ /* 0x000fe400048060d5 */
[----:B------:R-:W-:Y:S02]  /*6a40*/  F2FP.SATFINITE.E5M2.F32.PACK_AB_MERGE_C R214, R57, R56, R214 ;  /* 0x0000003839d6723e */ /* 0x000fe400048060d6 */
[----:B------:R-:W-:Y:S02]  /*6a50*/  F2FP.SATFINITE.E5M2.F32.PACK_AB_MERGE_C R215, R61, R60, R215 ;  /* 0x0000003c3dd7723e */ /* 0x000fe400048060d7 */
[----:B------:R-:W-:Y:S02]  /*6a60*/  LEA R210, R181, UR49, 0x3 ;  /* 0x00000031b5d27c11 */ /* 0x000fe4000f8e18ff */
[----:B------:R-:W-:Y:S01]  /*6a70*/  @P6 SHF.L.U32 R221, R180, 0x1f, RZ ;  /* 0x0000001fb4dd6819 */ /* 0x000fe200000006ff */
[----:B------:R1:W-:Y:S01]  /*6a80*/  STS.128 [R205+0x4010], R212 ;  /* 0x004010d4cd007388 */ /* 0x0003e20000000c00 */
[----:B------:R-:W-:Y:S01]  /*6a90*/  @!PT LDS RZ, [RZ] ;  /* 0x00000000fffff984 */ /* 0x000fe20000000800 */
[----:B------:R-:W-:Y:S01]  /*6aa0*/  @!PT LDS RZ, [RZ] ;  /* 0x00000000fffff984 */ /* 0x000fe20000000800 */
[----:B------:R-:W-:Y:S01]  /*6ab0*/  @!PT LDS RZ, [RZ] ;  /* 0x00000000fffff984 */ /* 0x000fe20000000800 */
[----:B------:R-:W-:Y:S01]  /*6ac0*/  @!PT LDS RZ, [RZ] ;  /* 0x00000000fffff984 */ /* 0x000fe20000000800 */
[----:B------:R2:W-:Y:S07]  /*6ad0*/  MEMBAR.ALL.CTA ;  /* 0x0000000000007992 */ /* 0x0005ee0000008000 */
[----:B--2---:R-:W2:Y:S02]  /*6ae0*/  FENCE.VIEW.ASYNC.S ;  /* 0x00000000000073c6 */ /* 0x004ea40000000000 */
[----:B--2---:R-:W-:Y:S06]  /*6af0*/  BAR.SYNC.DEFER_BLOCKING 0x1, 0x80 ;  /* 0x0042000000007b1d */ /* 0x004fec0000010000 */
[----:B------:R-:W-:Y:S05]  /*6b00*/  @P0 BRA `(.L_x_98) ;  /* 0x0000000000280947 */ /* 0x000fea0003800000 */
[----:B------:R-:W-:Y:S02]  /*6b10*/  UIADD3 UR4, UPT, UPT, UR49, 0x4200, URZ ;  /* 0x0000420031047890 */ /* 0x000fe4000fffe0ff */
[----:B------:R-:W-:Y:S01]  /*6b20*/  UIADD3 UR6, UP0, UPT, UR52, 0x680, URZ ;  /* 0x0000068034067890 */ /* 0x000fe2000ff1e0ff */
[----:B------:R-:W-:Y:S03]  /*6b30*/  UMOV UR43, UR36 ;  /* 0x00000024002b7c82 */ /* 0x000fe60008000000 */
[----:B------:R-:W-:Y:S01]  /*6b40*/  MOV R192, UR4 ;  /* 0x0000000400c07c02 */ /* 0x000fe20008000f00 */
[----:B------:R-:W-:Y:S03]  /*6b50*/  UIADD3.X UR7, UPT, UPT, URZ, UR53, URZ, UP0, !UPT ;  /* 0x00000035ff077290 */ /* 0x000fe600087fe4ff */
[----:B------:R-:W-:Y:S11]  /*6b60*/  R2UR UR40, R192 ;  /* 0x00000000c02872ca */ /* 0x000ff600000e0000 */
[----:B------:R-:W-:Y:S02]  /*6b70*/  @!UPT UIADD3 URZ, UPT, UPT, URZ, URZ, URZ ;  /* 0x000000fffffff290 */ /* 0x000fe4000fffe0ff */
[----:B------:R2:W-:Y:S01]  /*6b80*/  UTMASTG.3D [UR40], [UR6] ;  /* 0x00000028060073b5 */ /* 0x0005e20008010000 */
[----:B------:R0:W-:Y:S01]  /*6b90*/  UTMACMDFLUSH ;  /* 0x00000000000079b7 */ /* 0x0001e20000000000 */
[----:B--2---:R-:W-:Y:S04]  /*6ba0*/  DEPBAR.LE SB0, 0x1 ;  /* 0x000080400000791a */ /* 0x004fe80000000000 */
.L_x_98:
[----:B------:R-:W-:Y:S05]  /*6bb0*/  BSYNC.RECONVERGENT B0 ;  /* 0x0000000000007941 */ /* 0x000fea0003800200 */
.L_x_97:
[----:B------:R-:W-:Y:S06]  /*6bc0*/  BAR.SYNC.DEFER_BLOCKING 0x1, 0x80 ;  /* 0x0042000000007b1d */ /* 0x000fec0000010000 */
[----:B------:R-:W2:Y:S01]  /*6bd0*/  @P6 SYNCS.PHASECHK.TRANS64.TRYWAIT P0, [R210+URZ+0x60], R221 ;  /* 0x000060ddd20065a7 */ /* 0x000ea200080011ff */
[----:B------:R-:W-:Y:S01]  /*6be0*/  BSSY B1, `(.L_x_99) ;  /* 0x0000023000017945 */ /* 0x000fe20003800000 */
[----:B--2---:R-:W-:Y:S03]  /*6bf0*/  @P6 SEL R208, RZ, 0x1, !P0 ;  /* 0x00000001ffd06807 */ /* 0x004fe60004000000 */
[----:B------:R-:W-:Y:S05]  /*6c00*/  @!P6 BRA `(.L_x_100) ;  /* 0x000000000080e947 */ /* 0x000fea0003800000 */
[----:B------:R-:W-:Y:S01]  /*6c10*/  ISETP.NE.AND P1, PT, R209, RZ, PT ;  /* 0x000000ffd100720c */ /* 0x000fe20003f25270 */
[----:B------:R-:W-:Y:S01]  /*6c20*/  BSSY B0, `(.L_x_101) ;  /* 0x000000a000007945 */ /* 0x000fe20003800000 */
[----:B------:R-:W-:Y:S11]  /*6c30*/  ISETP.NE.AND P0, PT, R208, RZ, PT ;  /* 0x000000ffd000720c */ /* 0x000ff60003f05270 */
[----:B------:R-:W-:Y:S04]  /*6c40*/  @P1 IMAD R0, R181, 0x2000, R190 ;  /* 0x00002000b5001824 */ /* 0x000fe800078e02be */
[C---:B------:R-:W-:Y:S01]  /*6c50*/  @P1 IMAD.IADD R2, R0.reuse, 0x1, R211 ;  /* 0x0000000100021824 */ /* 0x040fe200078e02d3 */
[----:B------:R-:W-:Y:S03]  /*6c60*/  @P1 IADD3 R219, PT, PT, R0, R219, RZ ;  /* 0x000000db00db1210 */ /* 0x000fe60007ffe0ff */
[----:B------:R-:W-:Y:S01]  /*6c70*/  @P1 IMAD.IADD R217, R217, 0x1, R2 ;  /* 0x00000001d9d91824 */ /* 0x000fe200078e0202 */
[----:B------:R-:W-:Y:S06]  /*6c80*/  @P0 BRA `(.L_x_102) ;  /* 0x00000000000c0947 */ /* 0x000fec0003800000 */
[----:B------:R-:W-:Y:S04]  /*6c90*/  SHF.L.U32 R3, R180, 0x1f, RZ ;  /* 0x0000001fb4037819 */ /* 0x000fe800000006ff */
[----:B------:R-:W2:Y:S02]  /*6ca0*/  SYNCS.PHASECHK.TRANS64.TRYWAIT P0, [R210+URZ+0x60], R3 ;  /* 0x00006003d20075a7 */ /* 0x000ea400080011ff */
[----:B--2---:R-:W-:Y:S05]  /*6cb0*/  @!P0 BRA `(.L_x_103) ;  /* 0x0000001c00e88947 */ /* 0x004fea0003800000 */
.L_x_102:
[----:B------:R-:W-:Y:S05]  /*6cc0*/  BSYNC B0 ;  /* 0x0000000000007941 */ /* 0x000fea0003800000 */
.L_x_101:
[----:B------:R-:W-:Y:S01]  /*6cd0*/  ISETP.NE.AND P0, PT, R209, RZ, PT ;  /* 0x000000ffd100720c */ /* 0x000fe20003f05270 */
[----:B--2---:R-:W-:Y:S02]  /*6ce0*/  VIADD R210, R210, 0x70 ;  /* 0x00000070d2d27836 */ /* 0x004fe40000000000 */
[----:B------:R-:W-:Y:S02]  /*6cf0*/  IMAD.U32 R3, RZ, RZ, UR37 ;  /* 0x00000025ff037e24 */ /* 0x000fe4000f8e00ff */
[----:B------:R-:W-:Y:S03]  /*6d00*/  VIADD R181, R181, 0x1 ;  /* 0x00000001b5b57836 */ /* 0x000fe60000000000 */
[----:B------:R-:W-:Y:S05]  /*6d10*/  PRMT R3, R3, 0x654, R210 ;  /* 0x0000065403037816 */ /* 0x000fea00000000d2 */
[----:B------:R2:W3:Y:S04]  /*6d20*/  @P0 LDS.128 R148, [R0] ;  /* 0x0000000000940984 */ /* 0x0004e80000000c00 */
[----:B------:R2:W4:Y:S04]  /*6d30*/  @P0 LDS.128 R152, [R2+0x10] ;  /* 0x0000100002980984 */ /* 0x0005280000000c00 */
        /* <DEDUP_REMOVED lines=9> */
[----:B------:R-:W-:Y:S01]  /*6dd0*/  SEL R181, R181, RZ, P0 ;  /* 0x000000ffb5b57207 */ /* 0x000fe20000000000 */
[----:B-----5:R5:W-:Y:S02]  /*6de0*/  SYNCS.ARRIVE.TRANS64.RED.A1T0 RZ, [R3+URZ], RZ ;  /* 0x000000ff03ff79a7 */ /* 0x020be400081004ff */
[----:B-----5:R-:W-:Y:S04]  /*6df0*/  SEL R3, RZ, 0x1, P0 ;  /* 0x00000001ff037807 */ /* 0x020fe80000000000 */
[----:B--234-:R-:W-:Y:S02]  /*6e00*/  LOP3.LUT R180, R180, R3, RZ, 0x3c, !PT ;  /* 0x00000003b4b47212 */ /* 0x01cfe400078e3cff */
.L_x_100:
[----:B------:R-:W-:Y:S05]  /*6e10*/  BSYNC B1 ;  /* 0x0000000000017941 */ /* 0x000fea0003800000 */
.L_x_99:
[----:B------:R-:W-:Y:S05]  /*6e20*/  VIADD R0, R80, 0x40 ;  /* 0x0000004050007836 */ /* 0x000fea0000000000 */
[----:B------:R-:W-:Y:S04]  /*6e30*/  SHF.R.U32.HI R0, RZ, 0x15, R0 ;  /* 0x00000015ff007819 */ /* 0x000fe80000011600 */
[----:B------:R-:W-:Y:S11]  /*6e40*/  LOP3.LUT P0, RZ, R0, 0x3, R173, 0x48, !PT ;  /* 0x0000000300ff7812 */ /* 0x000ff600078048ad */
[----:B------:R-:W-:Y:S02]  /*6e50*/  @!UPT UIADD3 URZ, UPT, UPT, URZ, URZ, URZ ;  /* 0x000000fffffff290 */ /* 0x000fe4000fffe0ff */
[----:B------:R-:W-:Y:S05]  /*6e60*/  @!P0 BRA `(.L_x_104) ;  /* 0x0000000000408947 */ /* 0x000fea0003800000 */
[----:B------:R-:W2:Y:S01]  /*6e70*/  LDCU.64 UR8, c[0x4][0x70] ;  /* 0x01000e00ff0877ac */ /* 0x000ea20008000a00 */
[----:B------:R-:W-:Y:S01]  /*6e80*/  MOV R3, 0x0 ;  /* 0x0000000000037802 */ /* 0x000fe20000000f00 */
[----:B------:R-:W-:Y:S02]  /*6e90*/  HFMA2 R12, -RZ, RZ, 0, 5.9604644775390625e-08 ;  /* 0x00000001ff0c7431 */ /* 0x000fe400000001ff */
[----:B------:R-:W-:Y:S02]  /*6ea0*/  IMAD.MOV.U32 R8, RZ, RZ, 0x192 ;  /* 0x00000192ff087424 */ /* 0x000fe400078e00ff */
[----:B------:R-:W-:Y:S01]  /*6eb0*/  IMAD.MOV.U32 R13, RZ, RZ, RZ ;  /* 0x000000ffff0d7224 */ /* 0x000fe200078e00ff */
[----:B------:R-:W3:Y:S01]  /*6ec0*/  LDCU.64 UR6, c[0x4][0x78] ;  /* 0x01000f00ff0677ac */ /* 0x000ee20008000a00 */
[----:B------:R-:W4:Y:S01]  /*6ed0*/  LDC.64 R2, c[0x4][R3] ;  /* 0x0100000003027b82 */ /* 0x000f220000000a00 */
[----:B------:R-:W5:Y:S01]  /*6ee0*/  LDCU.64 UR4, c[0x4][0x10] ;  /* 0x01000200ff0477ac */ /* 0x000f620008000a00 */
[----:B--2---:R-:W-:Y:S01]  /*6ef0*/  MOV R5, UR9 ;  /* 0x0000000900057c02 */ /* 0x004fe20008000f00 */
[----:B------:R-:W-:Y:S01]  /*6f00*/  IMAD.U32 R4, RZ, RZ, UR8 ;  /* 0x00000008ff047e24 */ /* 0x000fe2000f8e00ff */
[----:B---3--:R-:W-:Y:S01]  /*6f10*/  MOV R7, UR7 ;  /* 0x0000000700077c02 */ /* 0x008fe20008000f00 */
[----:B------:R-:W-:Y:S01]  /*6f20*/  IMAD.U32 R6, RZ, RZ, UR6 ;  /* 0x00000006ff067e24 */ /* 0x000fe2000f8e00ff */
[----:B-----5:R-:W-:Y:S01]  /*6f30*/  MOV R11, UR5 ;  /* 0x00000005000b7c02 */ /* 0x020fe20008000f00 */
[----:B------:R-:W-:Y:S02]  /*6f40*/  IMAD.U32 R10, RZ, RZ, UR4 ;  /* 0x00000004ff0a7e24 */ /* 0x000fe4000f8e00ff */
[----:B------:R-:W-:Y:S07]  /*6f50*/  LEPC R20, `(.L_x_104) ;  /* 0x000000001014794e */ /* 0x000fee0000000000 */
[----:B-1--4-:R-:W-:Y:S05]  /*6f60*/  CALL.ABS.NOINC R2 ;  /* 0x0000000002007343 */ /* 0x012fea0003c00000 */
.L_x_104:
[----:B------:R-:W-:Y:S01]  /*6f70*/  ISETP.NE.AND P0, PT, R193, RZ, PT ;  /* 0x000000ffc100720c */ /* 0x000fe20003f05270 */
[----:B------:R-:W-:Y:S05]  /*6f80*/  WARPSYNC.ALL ;  /* 0x0000000000007948 */ /* 0x000fea0003800000 */
[----:B------:R-:W-:Y:S01]  /*6f90*/  R2UR UR4, R80 ;  /* 0x00000000500472ca */ /* 0x000fe200000e0000 */
[----:B------:R-:W-:Y:S01]  /*6fa0*/  BSSY.RECONVERGENT B0, `(.L_x_105) ;  /* 0x000011d000007945 */ /* 0x000fe20003800200 */
[----:B------:R-:W-:Y:S02]  /*6fb0*/  F2FP.F16.E5M2.UNPACK_B R11, R149 ;  /* 0x00000095ff0b723e */ /* 0x000fe400020004ff */
[----:B------:R-:W-:Y:S02]  /*6fc0*/  F2FP.F16.E5M2.UNPACK_B R10, R150 ;  /* 0x00000096ff0a723e */ /* 0x000fe400020004ff */
[----:B------:R-:W-:Y:S01]  /*6fd0*/  F2FP.F16.E5M2.UNPACK_B R9, R151 ;  /* 0x00000097ff09723e */ /* 0x000fe200020004ff */
[--C-:B------:R-:W-:Y:S01]  /*6fe0*/  HADD2.F32 R83, -RZ, R11.reuse.H0_H0 ;  /* 0x2000000bff537230 */ /* 0x100fe20000004100 */
[----:B------:R-:W-:Y:S01]  /*6ff0*/  F2FP.F16.E5M2.UNPACK_B R8, R152 ;  /* 0x00000098ff08723e */ /* 0x000fe200020004ff */
[----:B------:R-:W-:Y:S01]  /*7000*/  HADD2.F32 R84, -RZ, R11.H1_H1 ;  /* 0x3000000bff547230 */ /* 0x000fe20000004100 */
[----:B------:R-:W-:Y:S01]  /*7010*/  F2FP.F16.E5M2.UNPACK_B R7, R153 ;  /* 0x00000099ff07723e */ /* 0x000fe200020004ff */
[--C-:B------:R-:W-:Y:S01]  /*7020*/  HADD2.F32 R87, -RZ, R10.reuse.H0_H0 ;  /* 0x2000000aff577230 */ /* 0x100fe20000004100 */
[----:B------:R-:W-:Y:S01]  /*7030*/  F2FP.F16.E5M2.UNPACK_B R6, R154 ;  /* 0x0000009aff06723e */ /* 0x000fe200020004ff */
[----:B------:R-:W-:Y:S01]  /*7040*/  HADD2.F32 R88, -RZ, R10.H1_H1 ;  /* 0x3000000aff587230 */ /* 0x000fe20000004100 */
[----:B------:R-:W-:Y:S01]  /*7050*/  F2FP.F16.E5M2.UNPACK_B R5, R155 ;  /* 0x0000009bff05723e */ /* 0x000fe200020004ff */
[--C-:B------:R-:W-:Y:S01]  /*7060*/  HADD2.F32 R91, -RZ, R9.reuse.H0_H0 ;  /* 0x20000009ff5b7230 */ /* 0x100fe20000004100 */
[----:B-1----:R-:W-:Y:S01]  /*7070*/  F2FP.F16.E5M2.UNPACK_B R4, R156 ;  /* 0x0000009cff04723e */ /* 0x002fe200020004ff */
[----:B------:R-:W-:Y:S01]  /*7080*/  HADD2.F32 R92, -RZ, R9.H1_H1 ;  /* 0x30000009ff5c7230 */ /* 0x000fe20000004100 */
[-C--:B------:R-:W-:Y:S01]  /*7090*/  F2FP.F16.E5M2.UNPACK_B R2, R148.reuse ;  /* 0x00000094ff02723e */ /* 0x080fe200020004ff */
[--C-:B------:R-:W-:Y:S01]  /*70a0*/  HADD2.F32 R95, -RZ, R8.reuse.H0_H0 ;  /* 0x20000008ff5f7230 */ /* 0x100fe20000004100 */
[----:B------:R-:W-:Y:S01]  /*70b0*/  F2FP.F16.E5M2.UNPACK_B R148, R148.H1 ;  /* 0x00000094ff94723e */ /* 0x000fe200030004ff */
[----:B------:R-:W-:Y:S01]  /*70c0*/  HADD2.F32 R97, -RZ, R8.H1_H1 ;  /* 0x30000008ff617230 */ /* 0x000fe20000004100 */
[----:B------:R-:W-:Y:S01]  /*70d0*/  F2FP.F16.E5M2.UNPACK_B R149, R149.H1 ;  /* 0x00000095ff95723e */ /* 0x000fe200030004ff */
[--C-:B------:R-:W-:Y:S01]  /*70e0*/  HADD2.F32 R98, -RZ, R7.reuse.H0_H0 ;  /* 0x20000007ff627230 */ /* 0x100fe20000004100 */
[----:B------:R-:W-:Y:S01]  /*70f0*/  F2FP.F16.E5M2.UNPACK_B R150, R150.H1 ;  /* 0x00000096ff96723e */ /* 0x000fe200030004ff */
[----:B------:R-:W-:Y:S01]  /*7100*/  HADD2.F32 R101, -RZ, R7.H1_H1 ;  /* 0x30000007ff657230 */ /* 0x000fe20000004100 */
[----:B------:R-:W-:Y:S01]  /*7110*/  F2FP.F16.E5M2.UNPACK_B R151, R151.H1 ;  /* 0x00000097ff97723e */ /* 0x000fe200030004ff */
[--C-:B------:R-:W-:Y:S01]  /*7120*/  HADD2.F32 R102, -RZ, R6.reuse.H0_H0 ;  /* 0x20000006ff667230 */ /* 0x100fe20000004100 */
[----:B------:R-:W-:Y:S01]  /*7130*/  F2FP.F16.E5M2.UNPACK_B R138, R163 ;  /* 0x000000a3ff8a723e */ /* 0x000fe200020004ff */
[----:B------:R-:W-:Y:S01]  /*7140*/  HADD2.F32 R105, -RZ, R6.H1_H1 ;  /* 0x30000006ff697230 */ /* 0x000fe20000004100 */
[----:B------:R-:W-:Y:S01]  /*7150*/  R2UR UR5, R207 ;  /* 0x00000000cf0572ca */ /* 0x000fe200000e0000 */
        /* <DEDUP_REMOVED lines=8> */
[----:B------:R-:W1:Y:S01]  /*71e0*/  LDTM.x64 R4, tmem[UR4+0x40] ;  /* 0x00004004000479ee */ /* 0x000e620008340000 */
[--C-:B------:R-:W-:Y:S01]  /*71f0*/  HADD2.F32 R0, -RZ, R2.reuse.H0_H0 ;  /* 0x20000002ff007230 */ /* 0x100fe20000004100 */
[----:B------:R-:W-:Y:S01]  /*7200*/  NOP ;  /* 0x0000000000007918 */ /* 0x000fe20000000000 */
[----:B------:R-:W-:Y:S01]  /*7210*/  HADD2.F32 R2, -RZ, R2.H1_H1 ;  /* 0x30000002ff027230 */ /* 0x000fe20000004100 */
[----:B------:R-:W-:Y:S01]  /*7220*/  UIADD3 UR5, UPT, UPT, UR5, 0xd0, URZ ;  /* 0x000000d005057890 */ /* 0x000fe2000fffe0ff */
[--C-:B------:R-:W-:Y:S01]  /*7230*/  HADD2.F32 R86, -RZ, R149.reuse.H1_H1 ;  /* 0x30000095ff567230 */ /* 0x100fe20000004100 */
[----:B------:R-:W-:Y:S01]  /*7240*/  F2FP.F16.E5M2.UNPACK_B R132, R161 ;  /* 0x000000a1ff84723e */ /* 0x000fe200020004ff */
[--C-:B------:R-:W-:Y:S01]  /*7250*/  HADD2.F32 R114, -RZ, R116.reuse.H0_H0 ;  /* 0x20000074ff727230 */ /* 0x100fe20000004100 */
[----:B------:R-:W-:Y:S01]  /*7260*/  UPRMT UR5, UR37, 0x654, UR5 ;  /* 0x0000065425057896 */ /* 0x000fe20008000005 */
[----:B------:R-:W-:Y:S01]  /*7270*/  HADD2.F32 R117, -RZ, R116.H1_H1 ;  /* 0x30000074ff757230 */ /* 0x000fe20000004100 */
[----:B------:R-:W-:Y:S01]  /*7280*/  F2FP.F16.E5M2.UNPACK_B R136, R162 ;  /* 0x000000a2ff88723e */ /* 0x000fe200020004ff */
[--C-:B------:R-:W-:Y:S01]  /*7290*/  HADD2.F32 R118, -RZ, R120.reuse.H0_H0 ;  /* 0x20000078ff767230 */ /* 0x100fe20000004100 */
[----:B------:R-:W-:Y:S01]  /*72a0*/  F2FP.F16.E5M2.UNPACK_B R152, R152.H1 ;  /* 0x00000098ff98723e */ /* 0x000fe200030004ff */
[----:B------:R-:W-:Y:S01]  /*72b0*/  HADD2.F32 R121, -RZ, R120.H1_H1 ;  /* 0x30000078ff797230 */ /* 0x000fe20000004100 */
[----:B------:R-:W-:Y:S01]  /*72c0*/  F2FP.F16.E5M2.UNPACK_B R153, R153.H1 ;  /* 0x00000099ff99723e */ /* 0x000fe200030004ff */
[--C-:B------:R-:W-:Y:S01]  /*72d0*/  HADD2.F32 R122, -RZ, R124.reuse.H0_H0 ;  /* 0x2000007cff7a7230 */ /* 0x100fe20000004100 */
[----:B------:R-:W-:Y:S01]  /*72e0*/  F2FP.F16.E5M2.UNPACK_B R154, R154.H1 ;  /* 0x0000009aff9a723e */ /* 0x000fe200030004ff */
[----:B-1----:R-:W-:Y:S01]  /*72f0*/  SYNCS.ARRIVE.TRANS64.RED.A1T0 RZ, [UR5], RZ ;  /* 0x000000ffffff79a7 */ /* 0x002fe20008100405 */
[----:B------:R-:W-:Y:S01]  /*7300*/  HADD2.F32 R125, -RZ, R124.H1_H1 ;  /* 0x3000007cff7d7230 */ /* 0x000fe20000004100 */
[----:B------:R-:W-:Y:S01]  /*7310*/  F2FP.F16.E5M2.UNPACK_B R155, R155.H1 ;  /* 0x0000009bff9b723e */ /* 0x000fe200030004ff */
[--C-:B------:R-:W-:Y:S01]  /*7320*/  HADD2.F32 R126, -RZ, R128.reuse.H0_H0 ;  /* 0x20000080ff7e7230 */ /* 0x100fe20000004100 */
[----:B------:R-:W-:Y:S01]  /*7330*/  F2FP.F16.E5M2.UNPACK_B R156, R156.H1 ;  /* 0x0000009cff9c723e */ /* 0x000fe200030004ff */
[----:B------:R-:W-:Y:S01]  /*7340*/  HADD2.F32 R129, -RZ, R128.H1_H1 ;  /* 0x30000080ff817230 */ /* 0x000fe20000004100 */
[----:B------:R-:W-:Y:S01]  /*7350*/  F2FP.F16.E5M2.UNPACK_B R157, R157.H1 ;  /* 0x0000009dff9d723e */ /* 0x000fe200030004ff */
[C---:B------:R-:W-:Y:S01]  /*7360*/  FMUL R4, R78.reuse, R4 ;  /* 0x000000044e047220 */ /* 0x040fe20000400000 */
[C---:B------:R-:W-:Y:S01]  /*7370*/  FMUL R5, R78.reuse, R5 ;  /* 0x000000054e057220 */ /* 0x040fe20000400000 */
[----:B------:R-:W-:Y:S02]  /*7380*/  HADD2.F32 R3, -RZ, R148.H0_H0 ;  /* 0x20000094ff037230 */ /* 0x000fe40000004100 */
        /* <DEDUP_REMOVED lines=9> */
[C---:B------:R-:W-:Y:S01]  /*7420*/  FMUL R2, R78.reuse, R21 ;  /* 0x000000154e027220 */ /* 0x040fe20000400000 */
[C---:B------:R-:W-:Y:S01]  /*7430*/  FMUL R21, R78.reuse, R28 ;  /* 0x0000001c4e157220 */ /* 0x040fe20000400000 */
[----:B------:R-:W-:Y:S02]  /*7440*/  HADD2.F32 R130, -RZ, R132.H0_H0 ;  /* 0x20000084ff827230 */ /* 0x000fe40000004100 */
[C---:B------:R-:W-:Y:S01]  /*7450*/  FMUL R6, R78.reuse, R6 ;  /* 0x000000064e067220 */ /* 0x040fe20000400000 */
[----:B------:R-:W-:Y:S02]  /*7460*/  HADD2.F32 R82, -RZ, R148.H1_H1 ;  /* 0x30000094ff527230 */ /* 0x000fe40000004100 */
[C---:B------:R-:W-:Y:S01]  /*7470*/  FMUL R7, R78.reuse, R7 ;  /* 0x000000074e077220 */ /* 0x040fe20000400000 */
[----:B------:R-:W-:Y:S02]  /*7480*/  HADD2.F32 R85, -RZ, R149.H0_H0 ;  /* 0x20000095ff557230 */ /* 0x000fe40000004100 */
[C---:B------:R-:W-:Y:S01]  /*7490*/  FFMA R6, R81.reuse, R3, R6 ;  /* 0x0000000351067223 */ /* 0x040fe20000000006 */
[----:B------:R-:W-:Y:S02]  /*74a0*/  HADD2.F32 R133, -RZ, R132.H1_H1 ;  /* 0x30000084ff857230 */ /* 0x000fe40000004100 */
[C---:B------:R-:W-:Y:S01]  /*74b0*/  FFMA R7, R81.reuse, R82, R7 ;  /* 0x0000005251077223 */ /* 0x040fe20000000007 */
[C---:B------:R-:W-:Y:S01]  /*74c0*/  FFMA R8, R81.reuse, R83, R8 ;  /* 0x0000005351087223 */ /* 0x040fe20000000008 */
[C---:B------:R-:W-:Y:S01]  /*74d0*/  FFMA R9, R81.reuse, R84, R9 ;  /* 0x0000005451097223 */ /* 0x040fe20000000009 */
[--C-:B------:R-:W-:Y:S02]  /*74e0*/  HADD2.F32 R82, -RZ, R138.reuse.H0_H0 ;  /* 0x2000008aff527230 */ /* 0x100fe40000004100 */
[C---:B------:R-:W-:Y:S01]  /*74f0*/  FMUL R10, R78.reuse, R10 ;  /* 0x0000000a4e0a7220 */ /* 0x040fe20000400000 */
[----:B------:R-:W-:Y:S02]  /*7500*/  HADD2.F32 R83, -RZ, R138.H1_H1 ;  /* 0x3000008aff537230 */ /* 0x000fe40000004100 */
[C---:B------:R-:W-:Y:S01]  /*7510*/  FMUL R11, R78.reuse, R11 ;  /* 0x0000000b4e0b7220 */ /* 0x040fe20000400000 */
[----:B------:R-:W-:Y:S02]  /*7520*/  HADD2.F32 R89, -RZ, R150.H0_H0 ;  /* 0x20000096ff597230 */ /* 0x000fe40000004100 */
[C---:B------:R-:W-:Y:S01]  /*7530*/  FFMA R10, R81.reuse, R85, R10 ;  /* 0x00000055510a7223 */ /* 0x040fe2000000000a */
[--C-:B------:R-:W-:Y:S02]  /*7540*/  HADD2.F32 R134, -RZ, R136.reuse.H0_H0 ;  /* 0x20000088ff867230 */ /* 0x100fe40000004100 */
[C---:B------:R-:W-:Y:S01]  /*7550*/  FFMA R11, R81.reuse, R86, R11 ;  /* 0x00000056510b7223 */ /* 0x040fe2000000000b */
[C---:B------:R-:W-:Y:S01]  /*7560*/  FFMA R12, R81.reuse, R87, R12 ;  /* 0x00000057510c7223 */ /* 0x040fe2000000000c */
[----:B------:R-:W-:Y:S01]  /*7570*/  FFMA R13, R81, R88, R13 ;  /* 0x00000058510d7223 */ /* 0x000fe2000000000d */
[----:B------:R-:W-:Y:S01]  /*7580*/  F2FP.SATFINITE.E5M2.F32.PACK_AB_MERGE_C R86, R7, R6, RZ ;  /* 0x000000060756723e */ /* 0x000fe200048060ff */
[C---:B------:R-:W-:Y:S01]  /*7590*/  FMUL R7, R78.reuse, R24 ;  /* 0x000000184e077220 */ /* 0x040fe20000400000 */
[----:B------:R-:W-:Y:S01]  /*75a0*/  F2FP.SATFINITE.E5M2.F32.PACK_AB_MERGE_C R138, R11, R10, RZ ;  /* 0x0000000a0b8a723e */ /* 0x000fe200048060ff */
[C---:B------:R-:W-:Y:S01]  /*75b0*/  FMUL R10, R78.reuse, R25 ;  /* 0x000000194e0a7220 */ /* 0x040fe20000400000 */
[C---:B------:R-:W-:Y:S01]  /*75c0*/  FMUL R25, R78.reuse, R32 ;  /* 0x000000204e197220 */ /* 0x040fe20000400000 */
[----:B------:R-:W-:Y:S02]  /*75d0*/  HADD2.F32 R137, -RZ, R136.H1_H1 ;  /* 0x30000088ff897230 */ /* 0x000fe40000004100 */
[C---:B------:R-:W-:Y:S01]  /*75e0*/  FMUL R14, R78.reuse, R14 ;  /* 0x0000000e4e0e7220 */ /* 0x040fe20000400000 */
[----:B------:R-:W-:Y:S02]  /*75f0*/  HADD2.F32 R90, -RZ, R150.H1_H1 ;  /* 0x30000096ff5a7230 */ /* 0x000fe40000004100 */
[C---:B------:R-:W-:Y:S01]  /*7600*/  FMUL R15, R78.reuse, R15 ;  /* 0x0000000f4e0f7220 */ /* 0x040fe20000400000 */
[--C-:B------:R-:W-:Y:S02]  /*7610*/  HADD2.F32 R93, -RZ, R151.reuse.H0_H0 ;  /* 0x20000097ff5d7230 */ /* 0x100fe40000004100 */
[C---:B------:R-:W-:Y:S01]  /*7620*/  FFMA R14, R81.reuse, R89, R14 ;  /* 0x00000059510e7223 */ /* 0x040fe2000000000e */
[----:B------:R-:W-:Y:S02]  /*7630*/  HADD2.F32 R94, -RZ, R151.H1_H1 ;  /* 0x30000097ff5e7230 */ /* 0x000fe40000004100 */
[C---:B------:R-:W-:Y:S01]  /*7640*/  FFMA R15, R81.reuse, R90, R15 ;  /* 0x0000005a510f7223 */ /* 0x040fe2000000000f */
[C---:B------:R-:W-:Y:S01]  /*7650*/  FFMA R16, R81.reuse, R91, R16 ;  /* 0x0000005b51107223 */ /* 0x040fe20000000010 */
[----:B------:R-:W-:Y:S01]  /*7660*/  FFMA R17, R81, R92, R17 ;  /* 0x0000005c51117223 */ /* 0x000fe20000000011 */
[C---:B------:R-:W-:Y:S01]  /*7670*/  FMUL R18, R78.reuse, R18 ;  /* 0x000000124e127220 */ /* 0x040fe20000400000 */
[C---:B------:R-:W-:Y:S01]  /*7680*/  FMUL R19, R78.reuse, R19 ;  /* 0x000000134e137220 */ /* 0x040fe20000400000 */
[--C-:B------:R-:W-:Y:S01]  /*7690*/  HADD2.F32 R96, -RZ, R152.reuse.H0_H0 ;  /* 0x20000098ff607230 */ /* 0x100fe20000004100 */
[----:B------:R-:W-:Y:S01]  /*76a0*/  F2FP.SATFINITE.E5M2.F32.PACK_AB_MERGE_C R14, R15, R14, RZ ;  /* 0x0000000e0f0e723e */ /* 0x000fe200048060ff */
[C---:B------:R-:W-:Y:S01]  /*76b0*/  FFMA R18, R81.reuse, R93, R18 ;  /* 0x0000005d51127223 */ /* 0x040fe20000000012 */
[C---:B------:R-:W-:Y:S01]  /*76c0*/  FFMA R19, R81.reuse, R94, R19 ;  /* 0x0000005e51137223 */ /* 0x040fe20000000013 */
[C---:B------:R-:W-:Y:S01]  /*76d0*/  FFMA R0, R81.reuse, R95, R0 ;  /* 0x0000005f51007223 */ /* 0x040fe20000000000 */
[----:B------:R-:W-:Y:S01]  /*76e0*/  FFMA R2, R81, R97, R2 ;  /* 0x0000006151027223 */ /* 0x000fe20000000002 */
[----:B------:R-:W-:Y:S02]  /*76f0*/  HADD2.F32 R99, -RZ, R152.H1_H1 ;  /* 0x30000098ff637230 */ /* 0x000fe40000004100 */
[C---:B------:R-:W-:Y:S01]  /*7700*/  FMUL R3, R78.reuse, R22 ;  /* 0x000000164e037220 */ /* 0x040fe20000400000 */
[----:B------:R-:W-:Y:S01]  /*7710*/  F2FP.SATFINITE.E5M2.F32.PACK_AB_MERGE_C R18, R19, R18, RZ ;  /* 0x000000121312723e */ /* 0x000fe200048060ff */
[C---:B------:R-:W-:Y:S01]  /*7720*/  FMUL R22, R78.reuse, R29 ;  /* 0x0000001d4e167220 */ /* 0x040fe20000400000 */
[C---:B------:R-:W-:Y:S01]  /*7730*/  FMUL R29, R78.reuse, R36 ;  /* 0x000000244e1d7220 */ /* 0x040fe20000400000 */
[C---:B------:R-:W-:Y:S01]  /*7740*/  FFMA R3, R81.reuse, R96, R3 ;  /* 0x0000006051037223 */ /* 0x040fe20000000003 */
[C---:B------:R-:W-:Y:S01]  /*7750*/  FMUL R6, R78.reuse, R23 ;  /* 0x000000174e067220 */ /* 0x040fe20000400000 */
[--C-:B------:R-:W-:Y:S02]  /*7760*/  HADD2.F32 R100, -RZ, R153.reuse.H0_H0 ;  /* 0x20000099ff647230 */ /* 0x100fe40000004100 */
[C---:B------:R-:W-:Y:S01]  /*7770*/  FMUL R11, R78.reuse, R26 ;  /* 0x0000001a4e0b7220 */ /* 0x040fe20000400000 */
[----:B------:R-:W-:Y:S02]  /*7780*/  HADD2.F32 R103, -RZ, R153.H1_H1 ;  /* 0x30000099ff677230 */ /* 0x000fe40000004100 */
[C---:B------:R-:W-:Y:S01]  /*7790*/  FFMA R6, R81.reuse, R99, R6 ;  /* 0x0000006351067223 */ /* 0x040fe20000000006 */
[C---:B------:R-:W-:Y:S01]  /*77a0*/  FFMA R7, R81.reuse, R98, R7 ;  /* 0x0000006251077223 */ /* 0x040fe20000000007 */
[C---:B------:R-:W-:Y:S01]  /*77b0*/  FFMA R10, R81.reuse, R101, R10 ;  /* 0x00000065510a7223 */ /* 0x040fe2000000000a */
[C---:B------:R-:W-:Y:S01]  /*77c0*/  FFMA R11, R81.reuse, R100, R11 ;  /* 0x00000064510b7223 */ /* 0x040fe2000000000b */
[----:B------:R-:W-:Y:S01]  /*77d0*/  FMUL R26, R78, R33 ;  /* 0x000000214e1a7220 */ /* 0x000fe20000400000 */
[----:B------:R-:W-:Y:S01]  /*77e0*/  F2FP.SATFINITE.E5M2.F32.PACK_AB_MERGE_C R3, R6, R3, RZ ;  /* 0x000000030603723e */ /* 0x000fe200048060ff */
[C---:B------:R-:W-:Y:S01]  /*77f0*/  FMUL R33, R78.reuse, R40 ;  /* 0x000000284e217220 */ /* 0x040fe20000400000 */
        /* <DEDUP_REMOVED lines=8> */
[C---:B------:R-:W-:Y:S01]  /*7880*/  FMUL R30, R78.reuse, R37 ;  /* 0x000000254e1e7220 */ /* 0x040fe20000400000 */
[C---:B------:R-:W-:Y:S01]  /*7890*/  FMUL R37, R78.reuse, R44 ;  /* 0x0000002c4e257220 */ /* 0x040fe20000400000 */
[C---:B------:R-:W-:Y:S01]  /*78a0*/  FMUL R24, R78.reuse, R31 ;  /* 0x0000001f4e187220 */ /* 0x040fe20000400000 */
[----:B------:R-:W-:Y:S01]  /*78b0*/  F2FP.F16.E5M2.UNPACK_B R158, R158.H1 ;  /* 0x0000009eff9e723e */ /* 0x000fe200030004ff */
[--C-:B------:R-:W-:Y:S02]  /*78c0*/  HADD2.F32 R108, -RZ, R155.reuse.H0_H0 ;  /* 0x2000009bff6c7230 */ /* 0x100fe40000004100 */
[----:B------:R-:W-:Y:S01]  /*78d0*/  FMUL R27, R78, R34 ;  /* 0x000000224e1b7220 */ /* 0x000fe20000400000 */
[----:B------:R-:W-:Y:S02]  /*78e0*/  HADD2.F32 R111, -RZ, R155.H1_H1 ;  /* 0x3000009bff6f7230 */ /* 0x000fe40000004100 */
[C---:B------:R-:W-:Y:S01]  /*78f0*/  FFMA R24, R81.reuse, R107, R24 ;  /* 0x0000006b51187223 */ /* 0x040fe20000000018 */
[----:B------:R-:W-:Y:S01]  /*7900*/  F2FP.F16.E5M2.UNPACK_B R159, R159.H1 ;  /* 0x0000009fff9f723e */ /* 0x000fe200030004ff */
[C---:B------:R-:W-:Y:S01]  /*7910*/  FFMA R25, R81.reuse, R106, R25 ;  /* 0x0000006a51197223 */ /* 0x040fe20000000019 */
[C---:B------:R-:W-:Y:S01]  /*7920*/  FFMA R26, R81.reuse, R109, R26 ;  /* 0x0000006d511a7223 */ /* 0x040fe2000000001a */
[----:B------:R-:W-:Y:S01]  /*7930*/  F2FP.F16.E5M2.UNPACK_B R160, R160.H1 ;  /* 0x000000a0ffa0723e */ /* 0x000fe200030004ff */
[C---:B------:R-:W-:Y:S01]  /*7940*/  FFMA R27, R81.reuse, R108, R27 ;  /* 0x0000006c511b7223 */ /* 0x040fe2000000001b */
[----:B------:R-:W-:Y:S01]  /*7950*/  F2FP.SATFINITE.E5M2.F32.PACK_AB_MERGE_C R6, R24, R23, RZ ;  /* 0x000000171806723e */ /* 0x000fe200048060ff */
[C---:B------:R-:W-:Y:S01]  /*7960*/  FMUL R34, R78.reuse, R41 ;  /* 0x000000294e227220 */ /* 0x040fe20000400000 */
[C---:B------:R-:W-:Y:S01]  /*7970*/  FMUL R41, R78.reuse, R48 ;  /* 0x000000304e297220 */ /* 0x040fe20000400000 */
[----:B------:R-:W-:Y:S01]  /*7980*/  FMUL R28, R78, R35 ;  /* 0x000000234e1c7220 */ /* 0x000fe20000400000 */
[----:B------:R-:W-:Y:S01]  /*7990*/  F2FP.F16.E5M2.UNPACK_B R161, R161.H1 ;  /* 0x000000a1ffa1723e */ /* 0x000fe200030004ff */
[--C-:B------:R-:W-:Y:S01]  /*79a0*/  HADD2.F32 R112, -RZ, R156.reuse.H0_H0 ;  /* 0x2000009cff707230 */ /* 0x100fe20000004100 */
[----:B------:R-:W-:Y:S01]  /*79b0*/  F2FP.SATFINITE.E5M2.F32.PACK_AB_MERGE_C R6, R22, R21, R6 ;  /* 0x000000151606723e */ /* 0x000fe20004806006 */
[C---:B------:R-:W-:Y:S01]  /*79c0*/  FFMA R28, R81.reuse, R111, R28 ;  /* 0x0000006f511c7223 */ /* 0x040fe2000000001c */
[C---:B------:R-:W-:Y:S01]  /*79d0*/  FFMA R29, R81.reuse, R110, R29 ;  /* 0x0000006e511d7223 */ /* 0x040fe2000000001d */
[C---:B------:R-:W-:Y:S01]  /*79e0*/  FFMA R30, R81.reuse, R113, R30 ;  /* 0x00000071511e7223 */ /* 0x040fe2000000001e */
[----:B------:R-:W-:Y:S02]  /*79f0*/  HADD2.F32 R115, -RZ, R156.H1_H1 ;  /* 0x3000009cff737230 */ /* 0x000fe40000004100 */
[C---:B------:R-:W-:Y:S01]  /*7a00*/  FMUL R31, R78.reuse, R38 ;  /* 0x000000264e1f7220 */ /* 0x040fe20000400000 */
[----:B------:R-:W-:Y:S01]  /*7a10*/  F2FP.F16.E5M2.UNPACK_B R162, R162.H1 ;  /* 0x000000a2ffa2723e */ /* 0x000fe200030004ff */
[C---:B------:R-:W-:Y:S01]  /*7a20*/  FMUL R38, R78.reuse, R45 ;  /* 0x0000002d4e267220 */ /* 0x040fe20000400000 */
[C---:B------:R-:W-:Y:S01]  /*7a30*/  FMUL R45, R78.reuse, R52 ;  /* 0x000000344e2d7220 */ /* 0x040fe20000400000 */
[----:B------:R-:W-:Y:S01]  /*7a40*/  F2FP.F16.E5M2.UNPACK_B R163, R163.H1 ;  /* 0x000000a3ffa3723e */ /* 0x000fe200030004ff */
[----:B------:R-:W-:Y:S01]  /*7a50*/  FFMA R31, R81, R112, R31 ;  /* 0x00000070511f7223 */ /* 0x000fe2000000001f */
[----:B------:R-:W-:Y:S01]  /*7a60*/  FMUL R52, R78, R59 ;  /* 0x0000003b4e347220 */ /* 0x000fe20000400000 */
[----:B------:R-:W-:Y:S01]  /*7a70*/  IADD3 R76, PT, PT, R76, 0x1, RZ ;  /* 0x000000014c4c7810 */ /* 0x000fe20007ffe0ff */
[C---:B------:R-:W-:Y:S01]  /*7a80*/  FMUL R59, R78.reuse, R66 ;  /* 0x000000424e3b7220 */ /* 0x040fe20000400000 */
[----:B------:R-:W-:Y:S01]  /*7a90*/  F2FP.SATFINITE.E5M2.F32.PACK_AB_MERGE_C R66, R13, R12, R14 ;  /* 0x0000000c0d42723e */ /* 0x000fe2000480600e */
[C---:B------:R-:W-:Y:S01]  /*7aa0*/  FMUL R32, R78.reuse, R39 ;  /* 0x000000274e207220 */ /* 0x040fe20000400000 */
[--C-:B------:R-:W-:Y:S02]  /*7ab0*/  HADD2.F32 R116, -RZ, R157.reuse.H0_H0 ;  /* 0x2000009dff747230 */ /* 0x100fe40000004100 */
[C---:B------:R-:W-:Y:S01]  /*7ac0*/  FMUL R35, R78.reuse, R42 ;  /* 0x0000002a4e237220 */ /* 0x040fe20000400000 */
[----:B------:R-:W-:Y:S02]  /*7ad0*/  HADD2.F32 R119, -RZ, R157.H1_H1 ;  /* 0x3000009dff777230 */ /* 0x000fe40000004100 */
[C---:B------:R-:W-:Y:S01]  /*7ae0*/  FFMA R32, R81.reuse, R115, R32 ;  /* 0x0000007351207223 */ /* 0x040fe20000000020 */
[----:B------:R-:W-:Y:S01]  /*7af0*/  FMUL R36, R78, R43 ;  /* 0x0000002b4e247220 */ /* 0x000fe20000400000 */
[C---:B------:R-:W-:Y:S01]  /*7b00*/  FFMA R33, R81.reuse, R114, R33 ;  /* 0x0000007251217223 */ /* 0x040fe20000000021 */
[C---:B------:R-:W-:Y:S01]  /*7b10*/  FFMA R34, R81.reuse, R117, R34 ;  /* 0x0000007551227223 */ /* 0x040fe20000000022 */
[--C-:B------:R-:W-:Y:S01]  /*7b20*/  HADD2.F32 R120, -RZ, R158.reuse.H0_H0 ;  /* 0x2000009eff787230 */ /* 0x100fe20000004100 */
[----:B------:R-:W-:Y:S01]  /*7b30*/  F2FP.SATFINITE.E5M2.F32.PACK_AB_MERGE_C R32, R32, R31, RZ ;  /* 0x0000001f2020723e */ /* 0x000fe200048060ff */
[C---:B------:R-:W-:Y:S01]  /*7b40*/  FFMA R35, R81.reuse, R116, R35 ;  /* 0x0000007451237223 */ /* 0x040fe20000000023 */
[----:B------:R-:W-:Y:S02]  /*7b50*/  HADD2.F32 R123, -RZ, R158.H1_H1 ;  /* 0x3000009eff7b7230 */ /* 0x000fe40000004100 */
[----:B------:R-:W-:Y:S01]  /*7b60*/  FMUL R39, R78, R46 ;  /* 0x0000002e4e277220 */ /* 0x000fe20000400000 */
[----:B------:R-:W-:Y:S01]  /*7b70*/  F2FP.SATFINITE.E5M2.F32.PACK_AB_MERGE_C R32, R30, R29, R32 ;  /* 0x0000001d1e20723e */ /* 0x000fe20004806020 */
[C---:B------:R-:W-:Y:S01]  /*7b80*/  FFMA R36, R81.reuse, R119, R36 ;  /* 0x0000007751247223 */ /* 0x040fe20000000024 */
[C---:B------:R-:W-:Y:S01]  /*7b90*/  FMUL R40, R78.reuse, R47 ;  /* 0x0000002f4e287220 */ /* 0x040fe20000400000 */
[C---:B------:R-:W-:Y:S01]  /*7ba0*/  FFMA R37, R81.reuse, R118, R37 ;  /* 0x0000007651257223 */ /* 0x040fe20000000025 */
[C---:B------:R-:W-:Y:S01]  /*7bb0*/  FFMA R38, R81.reuse, R121, R38 ;  /* 0x0000007951267223 */ /* 0x040fe20000000026 */
[C---:B------:R-:W-:Y:S01]  /*7bc0*/  FMUL R42, R78.reuse, R49 ;  /* 0x000000314e2a7220 */ /* 0x040fe20000400000 */
[--C-:B------:R-:W-:Y:S02]  /*7bd0*/  HADD2.F32 R124, -RZ, R159.reuse.H0_H0 ;  /* 0x2000009fff7c7230 */ /* 0x100fe40000004100 */
[C---:B------:R-:W-:Y:S01]  /*7be0*/  FFMA R39, R81.reuse, R120, R39 ;  /* 0x0000007851277223 */ /* 0x040fe20000000027 */
[----:B------:R-:W-:Y:S02]  /*7bf0*/  HADD2.F32 R127, -RZ, R159.H1_H1 ;  /* 0x3000009fff7f7230 */ /* 0x000fe40000004100 */
[C---:B------:R-:W-:Y:S01]  /*7c00*/  FMUL R43, R78.reuse, R50 ;  /* 0x000000324e2b7220 */ /* 0x040fe20000400000 */
[C---:B------:R-:W-:Y:S01]  /*7c10*/  FFMA R40, R81.reuse, R123, R40 ;  /* 0x0000007b51287223 */ /* 0x040fe20000000028 */
[C---:B------:R-:W-:Y:S01]  /*7c20*/  FMUL R44, R78.reuse, R51 ;  /* 0x000000334e2c7220 */ /* 0x040fe20000400000 */
[C---:B------:R-:W-:Y:S01]  /*7c30*/  FFMA R41, R81.reuse, R122, R41 ;  /* 0x0000007a51297223 */ /* 0x040fe20000000029 */
[C---:B------:R-:W-:Y:S01]  /*7c40*/  FMUL R50, R78.reuse, R57 ;  /* 0x000000394e327220 */ /* 0x040fe20000400000 */
[C---:B------:R-:W-:Y:S01]  /*7c50*/  FMUL R57, R78.reuse, R64 ;  /* 0x000000404e397220 */ /* 0x040fe20000400000 */
[----:B------:R-:W-:Y:S01]  /*7c60*/  FFMA R42, R81, R125, R42 ;  /* 0x0000007d512a7223 */ /* 0x000fe2000000002a */
[C---:B------:R-:W-:Y:S01]  /*7c70*/  FMUL R46, R78.reuse, R53 ;  /* 0x000000354e2e7220 */ /* 0x040fe20000400000 */
[--C-:B------:R-:W-:Y:S01]  /*7c80*/  HADD2.F32 R128, -RZ, R160.reuse.H0_H0 ;  /* 0x200000a0ff807230 */ /* 0x100fe20000004100 */
[----:B------:R-:W-:Y:S01]  /*7c90*/  F2FP.SATFINITE.E5M2.F32.PACK_AB_MERGE_C R64, R5, R4, R86 ;  /* 0x000000040540723e */ /* 0x000fe20004806056 */
[C---:B------:R-:W-:Y:S01]  /*7ca0*/  FMUL R51, R78.reuse, R58 ;  /* 0x0000003a4e337220 */ /* 0x040fe20000400000 */
[C---:B------:R-:W-:Y:S01]  /*7cb0*/  FMUL R53, R78.reuse, R60 ;  /* 0x0000003c4e357220 */ /* 0x040fe20000400000 */
[C---:B------:R-:W-:Y:S01]  /*7cc0*/  FFMA R43, R81.reuse, R124, R43 ;  /* 0x0000007c512b7223 */ /* 0x040fe2000000002b */
[----:B------:R-:W-:Y:S02]  /*7cd0*/  HADD2.F32 R131, -RZ, R160.H1_H1 ;  /* 0x300000a0ff837230 */ /* 0x000fe40000004100 */
[C---:B------:R-:W-:Y:S01]  /*7ce0*/  FMUL R47, R78.reuse, R54 ;  /* 0x000000364e2f7220 */ /* 0x040fe20000400000 */
[C---:B------:R-:W-:Y:S01]  /*7cf0*/  FMUL R58, R78.reuse, R65 ;  /* 0x000000414e3a7220 */ /* 0x040fe20000400000 */
[----:B------:R-:W-:Y:S01]  /*7d00*/  FMUL R60, R78, R67 ;  /* 0x000000434e3c7220 */ /* 0x000fe20000400000 */
[----:B------:R-:W-:Y:S01]  /*7d10*/  F2FP.SATFINITE.E5M2.F32.PACK_AB_MERGE_C R5, R20, R11, RZ ;  /* 0x0000000b1405723e */ /* 0x000fe200048060ff */
[----:B------:R-:W-:Y:S01]  /*7d20*/  FFMA R44, R81, R127, R44 ;  /* 0x0000007f512c7223 */ /* 0x000fe2000000002c */
[C---:B------:R-:W-:Y:S01]  /*7d30*/  FMUL R48, R78.reuse, R55 ;  /* 0x000000374e307220 */ /* 0x040fe20000400000 */
[----:B------:R-:W-:Y:S01]  /*7d40*/  F2FP.SATFINITE.E5M2.F32.PACK_AB_MERGE_C R65, R9, R8, R138 ;  /* 0x000000080941723e */ /* 0x000fe2000480608a */
[----:B------:R-:W-:Y:S01]  /*7d50*/  FFMA R45, R81, R126, R45 ;  /* 0x0000007e512d7223 */ /* 0x000fe2000000002d */
[----:B------:R-:W-:Y:S01]  /*7d60*/  F2FP.SATFINITE.E5M2.F32.PACK_AB_MERGE_C R67, R17, R16, R18 ;  /* 0x000000101143723e */ /* 0x000fe20004806012 */
[----:B------:R-:W-:Y:S01]  /*7d70*/  FMUL R49, R78, R56 ;  /* 0x000000384e317220 */ /* 0x000fe20000400000 */
[C---:B------:R-:W-:Y:S01]  /*7d80*/  FFMA R46, R81.reuse, R129, R46 ;  /* 0x00000081512e7223 */ /* 0x040fe2000000002e */
[--C-:B------:R-:W-:Y:S02]  /*7d90*/  HADD2.F32 R132, -RZ, R161.reuse.H0_H0 ;  /* 0x200000a1ff847230 */ /* 0x100fe40000004100 */
[C---:B------:R-:W-:Y:S01]  /*7da0*/  FFMA R47, R81.reuse, R128, R47 ;  /* 0x00000080512f7223 */ /* 0x040fe2000000002f */
[----:B------:R1:W-:Y:S01]  /*7db0*/  STS.128 [R172+UR49+0x6200], R64 ;  /* 0x00620040ac007988 */ /* 0x0003e20008000c31 */
[----:B------:R-:W-:Y:S01]  /*7dc0*/  HADD2.F32 R135, -RZ, R161.H1_H1 ;  /* 0x300000a1ff877230 */ /* 0x000fe20000004100 */
[----:B------:R-:W-:Y:S01]  /*7dd0*/  F2FP.SATFINITE.E5M2.F32.PACK_AB_MERGE_C R5, R10, R7, R5 ;  /* 0x000000070a05723e */ /* 0x000fe20004806005 */
[C---:B------:R-:W-:Y:S01]  /*7de0*/  FFMA R48, R81.reuse, R131, R48 ;  /* 0x0000008351307223 */ /* 0x040fe20000000030 */
[----:B------:R-:W-:Y:S01]  /*7df0*/  F2FP.SATFINITE.E5M2.F32.PACK_AB_MERGE_C R7, R28, R27, RZ ;  /* 0x0000001b1c07723e */ /* 0x000fe200048060ff */
        /* <DEDUP_REMOVED lines=8> */
[----:B------:R-:W-:Y:S01]  /*7e80*/  FMUL R56, R78, R63 ;  /* 0x0000003f4e387220 */ /* 0x000fe20000400000 */
[----:B------:R-:W-:Y:S01]  /*7e90*/  F2FP.SATFINITE.E5M2.F32.PACK_AB_MERGE_C R4, R2, R0, R3 ;  /* 0x000000000204723e */ /* 0x000fe20004806003 */
[C---:B------:R-:W-:Y:S01]  /*7ea0*/  FFMA R53, R81.reuse, R134, R53 ;  /* 0x0000008651357223 */ /* 0x040fe20000000035 */
[----:B------:R-:W-:Y:S01]  /*7eb0*/  F2FP.SATFINITE.E5M2.F32.PACK_AB_MERGE_C R7, R26, R25, R7 ;  /* 0x000000191a07723e */ /* 0x000fe20004806007 */
[C---:B------:R-:W-:Y:S01]  /*7ec0*/  FFMA R54, R81.reuse, R137, R54 ;  /* 0x0000008951367223 */ /* 0x040fe20000000036 */
[--C-:B------:R-:W-:Y:S02]  /*7ed0*/  HADD2.F32 R84, -RZ, R163.reuse.H0_H0 ;  /* 0x200000a3ff547230 */ /* 0x100fe40000004100 */
[C---:B------:R-:W-:Y:S01]  /*7ee0*/  FFMA R55, R81.reuse, R136, R55 ;  /* 0x0000008851377223 */ /* 0x040fe20000000037 */
[----:B------:R-:W-:Y:S01]  /*7ef0*/  HADD2.F32 R85, -RZ, R163.H1_H1 ;  /* 0x300000a3ff557230 */ /* 0x000fe20000004100 */
[----:B------:R1:W-:Y:S01]  /*7f00*/  STS.128 [R204+0x6010], R4 ;  /* 0x00601004cc007388 */ /* 0x0003e20000000c00 */
[----:B------:R-:W-:Y:S01]  /*7f10*/  F2FP.SATFINITE.E5M2.F32.PACK_AB_MERGE_C R35, R36, R35, RZ ;  /* 0x000000232423723e */ /* 0x000fe200048060ff */
[C---:B------:R-:W-:Y:S01]  /*7f20*/  FFMA R56, R81.reuse, R139, R56 ;  /* 0x0000008b51387223 */ /* 0x040fe20000000038 */
[----:B------:R-:W-:Y:S01]  /*7f30*/  F2FP.SATFINITE.E5M2.F32.PACK_AB_MERGE_C R39, R40, R39, RZ ;  /* 0x000000272827723e */ /* 0x000fe200048060ff */
[C---:B------:R-:W-:Y:S01]  /*7f40*/  FFMA R57, R81.reuse, R82, R57 ;  /* 0x0000005251397223 */ /* 0x040fe20000000039 */
[----:B------:R-:W-:Y:S01]  /*7f50*/  F2FP.SATFINITE.E5M2.F32.PACK_AB_MERGE_C R43, R44, R43, RZ ;  /* 0x0000002b2c2b723e */ /* 0x000fe200048060ff */
[C---:B------:R-:W-:Y:S01]  /*7f60*/  FFMA R58, R81.reuse, R83, R58 ;  /* 0x00000053513a7223 */ /* 0x040fe2000000003a */
[C---:B------:R-:W-:Y:S01]  /*7f70*/  FFMA R59, R81.reuse, R84, R59 ;  /* 0x00000054513b7223 */ /* 0x040fe2000000003b */
[----:B------:R-:W-:Y:S01]  /*7f80*/  F2FP.SATFINITE.E5M2.F32.PACK_AB_MERGE_C R33, R34, R33, R35 ;  /* 0x000000212221723e */ /* 0x000fe20004806023 */
        /* <DEDUP_REMOVED lines=11> */
[----:B------:R-:W-:Y:S05]  /*8040*/  F2FP.SATFINITE.E5M2.F32.PACK_AB_MERGE_C R51, R58, R57, R59 ;  /* 0x000000393a33723e */ /* 0x000fea000480603b */
        /* <DEDUP_REMOVED lines=9> */
[----:B------:R-:W-:Y:S02]  /*80e0*/  UIADD3 UR8, UP0, UPT, UR52, 0x680, URZ ;  /* 0x0000068034087890 */ /* 0x000fe4000ff1e0ff */
[----:B------:R-:W-:Y:S02]  /*80f0*/  UIADD3 UR5, UPT, UPT, UR41, 0x40, URZ ;  /* 0x0000004029057890 */ /* 0x000fe4000fffe0ff */
[----:B------:R-:W-:Y:S02]  /*8100*/  UIADD3 UR4, UPT, UPT, UR49, 0x6200, URZ ;  /* 0x0000620031047890 */ /* 0x000fe4000fffe0ff */
[----:B------:R-:W-:Y:S01]  /*8110*/  UIADD3.X UR9, UPT, UPT, URZ, UR53, URZ, UP0, !UPT ;  /* 0x00000035ff097290 */ /* 0x000fe200087fe4ff */
[----:B------:R-:W-:Y:S01]  /*8120*/  UMOV UR6, UR42 ;  /* 0x0000002a00067c82 */ /* 0x000fe20008000000 */
[----:B------:R-:W-:Y:S07]  /*8130*/  UMOV UR7, UR36 ;  /* 0x0000002400077c82 */ /* 0x000fee0008000000 */
[----:B------:R2:W-:Y:S01]  /*8140*/  UTMASTG.3D [UR4], [UR8] ;  /* 0x00000004080073b5 */ /* 0x0005e20008010000 */
[----:B------:R0:W-:Y:S01]  /*8150*/  UTMACMDFLUSH ;  /* 0x00000000000079b7 */ /* 0x0001e20000000000 */
[----:B--2---:R-:W-:Y:S04]  /*8160*/  DEPBAR.LE SB0, 0x1 ;  /* 0x000080400000791a */ /* 0x004fe80000000000 */
.L_x_106:
[----:B------:R-:W-:Y:S05]  /*8170*/  BSYNC.RECONVERGENT B0 ;  /* 0x0000000000007941 */ /* 0x000fea0003800200 */
.L_x_105:
[----:B------:R-:W-:Y:S01]  /*8180*/  BAR.SYNC.DEFER_BLOCKING 0x1, 0x80 ;  /* 0x0042000000007b1d */ /* 0x000fe20000010000 */
[----:B------:R-:W-:Y:S01]  /*8190*/  ISETP.NE.AND P2, PT, R194, RZ, PT ;  /* 0x000000ffc200720c */ /* 0x000fe20003f45270 */
[----:B------:R-:W-:Y:S01]  /*81a0*/  IMAD.IADD R20, R75, 0x1, R147 ;  /* 0x000000014b147824 */ /* 0x000fe200078e0293 */
[----:B------:R-:W-:Y:S01]  /*81b0*/  ISETP.NE.AND P0, PT, R195, 0x2, PT ;  /* 0x00000002c300780c */ /* 0x000fe20003f05270 */
[----:B------:R-:W-:Y:S01]  /*81c0*/  IMAD.IADD R21, R77, 0x1, R170 ;  /* 0x000000014d157824 */ /* 0x000fe200078e02aa */
[----:B------:R-:W-:Y:S02]  /*81d0*/  ISETP.NE.AND P1, PT, R76, 0x4, PT ;  /* 0x000000044c00780c */ /* 0x000fe40003f25270 */
[----:B------:R-:W-:Y:S02]  /*81e0*/  SEL R3, RZ, 0x1, P0 ;  /* 0x00000001ff037807 */ /* 0x000fe40000000000 */
[----:B------:R-:W-:Y:S02]  /*81f0*/  SEL R0, RZ, 0x1, P1 ;  /* 0x00000001ff007807 */ /* 0x000fe40000800000 */
[----:B------:R-:W-:Y:S02]  /*8200*/  LOP3.LUT R182, R182, R3, RZ, 0x3c, !PT ;  /* 0x00000003b6b67212 */ /* 0x000fe400078e3cff */
[----:B------:R-:W-:Y:S02]  /*8210*/  LOP3.LUT R183, R183, R0, RZ, 0x3c, !PT ;  /* 0x00000000b7b77212 */ /* 0x000fe400078e3cff */
[----:B------:R-:W-:Y:S02]  /*8220*/  @P2 R2UR UR36, R179 ;  /* 0x00000000b32422ca */ /* 0x000fe400000e0000 */
[----:B------:R-:W-:Y:S02]  /*8230*/  SEL R195, R195, RZ, P0 ;  /* 0x000000ffc3c37207 */ /* 0x000fe40000000000 */
[----:B------:R-:W-:Y:S01]  /*8240*/  SEL R76, R76, RZ, P1 ;  /* 0x000000ff4c4c7207 */ /* 0x000fe20000800000 */
[----:B------:R-:W-:Y:S10]  /*8250*/  @P2 BRA `(.L_x_107) ;  /* 0xffffffc400bc2947 */ /* 0x000ff4000383ffff */
[----:B------:R-:W-:Y:S05]  /*8260*/  EXIT ;  /* 0x000000000000794d */ /* 0x000fea0003800000 */
.L_x_19:
[----:B--2---:R2:W1:Y:S02]  /*8270*/  SYNCS.PHASECHK.TRANS64.TRYWAIT P0, [R3+URZ+0x100], R2 ;  /* 0x00010002030075a7 */ /* 0x00446400080011ff */
[----:B-1----:R-:W-:Y:S05]  /*8280*/  @!P0 NANOSLEEP.SYNCS 0x989680 ;  /* 0x009896800000895d */ /* 0x002fea0003900000 */
[----:B------:R-:W1:Y:S02]  /*8290*/  @!P0 SYNCS.PHASECHK.TRANS64 P0, [R3+URZ+0x100], R2 ;  /* 0x00010002030085a7 */ /* 0x000e6400080010ff */
[----:B-1----:R-:W-:Y:S05]  /*82a0*/  @!P0 BRA `(.L_x_19) ;  /* 0xfffffffc00f08947 */ /* 0x002fea000383ffff */
[----:B------:R-:W-:Y:S05]  /*82b0*/  BRA `(.L_x_108) ;  /* 0xffffff9000c87947 */ /* 0x000fea000383ffff */
.L_x_22:
[----:B-1----:R-:W-:-:S07]  /*82c0*/  MOV R2, UR33 ;  /* 0x0000002100027c02 */ /* 0x002fce0008000f00 */
.L_x_109:
[----:B-1----:R1:W2:Y:S02]  /*82d0*/  SYNCS.PHASECHK.TRANS64.TRYWAIT P0, [R2+URZ+0x30], R5 ;  /* 0x00003005020075a7 */ /* 0x0022a400080011ff */
[----:B--2---:R-:W-:Y:S05]  /*82e0*/  @!P0 NANOSLEEP.SYNCS 0x989680 ;  /* 0x009896800000895d */ /* 0x004fea0003900000 */
[----:B------:R-:W2:Y:S02]  /*82f0*/  @!P0 SYNCS.PHASECHK.TRANS64 P0, [R2+URZ+0x30], R5 ;  /* 0x00003005020085a7 */ /* 0x000ea400080010ff */
[----:B--2---:R-:W-:Y:S05]  /*8300*/  @!P0 BRA `(.L_x_109) ;  /* 0xfffffffc00f08947 */ /* 0x004fea000383ffff */
[----:B------:R-:W-:Y:S05]  /*8310*/  BRA `(.L_x_21) ;  /* 0xffffff9400187947 */ /* 0x000fea000383ffff */
.L_x_28:
[----:B-1----:R-:W-:-:S07]  /*8320*/  MOV R2, UR17 ;  /* 0x0000001100027c02 */ /* 0x002fce0008000f00 */
.L_x_110:
[----:B-1----:R1:W2:Y:S02]  /*8330*/  SYNCS.PHASECHK.TRANS64.TRYWAIT P0, [R2+URZ+0x30], R5 ;  /* 0x00003005020075a7 */ /* 0x0022a400080011ff */
[----:B--2---:R-:W-:Y:S05]  /*8340*/  @!P0 NANOSLEEP.SYNCS 0x989680 ;  /* 0x009896800000895d */ /* 0x004fea0003900000 */
[----:B------:R-:W2:Y:S02]  /*8350*/  @!P0 SYNCS.PHASECHK.TRANS64 P0, [R2+URZ+0x30], R5 ;  /* 0x00003005020085a7 */ /* 0x000ea400080010ff */
[----:B--2---:R-:W-:Y:S05]  /*8360*/  @!P0 BRA `(.L_x_110) ;  /* 0xfffffffc00f08947 */ /* 0x004fea000383ffff */
[----:B------:R-:W-:Y:S05]  /*8370*/  BRA `(.L_x_27) ;  /* 0xffffff9400bc7947 */ /* 0x000fea000383ffff */
.L_x_32:
[----:B-1----:R1:W2:Y:S02]  /*8380*/  SYNCS.PHASECHK.TRANS64.TRYWAIT P0, [R2+URZ+0x90], R3 ;  /* 0x00009003020075a7 */ /* 0x0022a400080011ff */
[----:B--2---:R-:W-:Y:S05]  /*8390*/  @!P0 NANOSLEEP.SYNCS 0x989680 ;  /* 0x009896800000895d */ /* 0x004fea0003900000 */
[----:B------:R-:W2:Y:S02]  /*83a0*/  @!P0 SYNCS.PHASECHK.TRANS64 P0, [R2+URZ+0x90], R3 ;  /* 0x00009003020085a7 */ /* 0x000ea400080010ff */
[----:B--2---:R-:W-:Y:S05]  /*83b0*/  @!P0 BRA `(.L_x_32) ;  /* 0xfffffffc00f08947 */ /* 0x004fea000383ffff */
[----:B------:R-:W-:Y:S05]  /*83c0*/  BRA `(.L_x_111) ;  /* 0xffffff9800487947 */ /* 0x000fea000383ffff */
.L_x_36:
[----:B----4-:R-:W-:-:S07]  /*83d0*/  MOV R0, UR5 ;  /* 0x0000000500007c02 */ /* 0x010fce0008000f00 */
.L_x_112:
[----:B-1----:R1:W2:Y:S02]  /*83e0*/  SYNCS.PHASECHK.TRANS64.TRYWAIT P0, [R0+URZ], R3 ;  /* 0x00000003000075a7 */ /* 0x0022a400080011ff */
[----:B--2---:R-:W-:Y:S05]  /*83f0*/  @!P0 NANOSLEEP.SYNCS 0x989680 ;  /* 0x009896800000895d */ /* 0x004fea0003900000 */
[----:B------:R-:W2:Y:S02]  /*8400*/  @!P0 SYNCS.PHASECHK.TRANS64 P0, [R0+URZ], R3 ;  /* 0x00000003000085a7 */ /* 0x000ea400080010ff */
[----:B--2---:R-:W-:Y:S05]  /*8410*/  @!P0 BRA `(.L_x_112) ;  /* 0xfffffffc00f08947 */ /* 0x004fea000383ffff */
[----:B------:R-:W-:Y:S05]  /*8420*/  BRA `(.L_x_113) ;  /* 0xffffff9c00b87947 */ /* 0x000fea000383ffff */
.L_x_37:
[----:B----4-:R-:W-:-:S07]  /*8430*/  MOV R0, UR5 ;  /* 0x0000000500007c02 */ /* 0x010fce0008000f00 */
.L_x_114:
[----:B-1----:R1:W2:Y:S02]  /*8440*/  SYNCS.PHASECHK.TRANS64.TRYWAIT P0, [R0+URZ], R3 ;  /* 0x00000003000075a7 */ /* 0x0022a400080011ff */
[----:B--2---:R-:W-:Y:S05]  /*8450*/  @!P0 NANOSLEEP.SYNCS 0x989680 ;  /* 0x009896800000895d */ /* 0x004fea0003900000 */
[----:B------:R-:W2:Y:S02]  /*8460*/  @!P0 SYNCS.PHASECHK.TRANS64 P0, [R0+URZ], R3 ;  /* 0x00000003000085a7 */ /* 0x000ea400080010ff */
[----:B--2---:R-:W-:Y:S05]  /*8470*/  @!P0 BRA `(.L_x_114) ;  /* 0xfffffffc00f08947 */ /* 0x004fea000383ffff */
[----:B------:R-:W-:Y:S05]  /*8480*/  BRA `(.L_x_115) ;  /* 0xffffff9c00c47947 */ /* 0x000fea000383ffff */
.L_x_38:
[----:B----4-:R-:W-:-:S07]  /*8490*/  MOV R0, UR5 ;  /* 0x0000000500007c02 */ /* 0x010fce0008000f00 */
.L_x_116:
[----:B-1----:R1:W2:Y:S02]  /*84a0*/  SYNCS.PHASECHK.TRANS64.TRYWAIT P0, [R0+URZ], R3 ;  /* 0x00000003000075a7 */ /* 0x0022a400080011ff */
[----:B--2---:R-:W-:Y:S05]  /*84b0*/  @!P0 NANOSLEEP.SYNCS 0x989680 ;  /* 0x009896800000895d */ /* 0x004fea0003900000 */
[----:B------:R-:W2:Y:S02]  /*84c0*/  @!P0 SYNCS.PHASECHK.TRANS64 P0, [R0+URZ], R3 ;  /* 0x00000003000085a7 */ /* 0x000ea400080010ff */
[----:B--2---:R-:W-:Y:S05]  /*84d0*/  @!P0 BRA `(.L_x_116) ;  /* 0xfffffffc00f08947 */ /* 0x004fea000383ffff */
[----:B------:R-:W-:Y:S05]  /*84e0*/  BRA `(.L_x_117) ;  /* 0xffffff9c00d07947 */ /* 0x000fea000383ffff */
.L_x_39:
[----:B----4-:R-:W-:-:S07]  /*84f0*/  MOV R0, UR5 ;  /* 0x0000000500007c02 */ /* 0x010fce0008000f00 */
.L_x_118:
[----:B-1----:R1:W2:Y:S02]  /*8500*/  SYNCS.PHASECHK.TRANS64.TRYWAIT P0, [R0+URZ], R3 ;  /* 0x00000003000075a7 */ /* 0x0022a400080011ff */
[----:B--2---:R-:W-:Y:S05]  /*8510*/  @!P0 NANOSLEEP.SYNCS 0x989680 ;  /* 0x009896800000895d */ /* 0x004fea0003900000 */
[----:B------:R-:W2:Y:S02]  /*8520*/  @!P0 SYNCS.PHASECHK.TRANS64 P0, [R0+URZ], R3 ;  /* 0x00000003000085a7 */ /* 0x000ea400080010ff */
[----:B--2---:R-:W-:Y:S05]  /*8530*/  @!P0 BRA `(.L_x_118) ;  /* 0xfffffffc00f08947 */ /* 0x004fea000383ffff */
[----:B------:R-:W-:Y:S05]  /*8540*/  BRA `(.L_x_119) ;  /* 0xffffff9c00dc7947 */ /* 0x000fea000383ffff */
.L_x_40:
[----:B----4-:R-:W-:-:S07]  /*8550*/  MOV R0, UR5 ;  /* 0x0000000500007c02 */ /* 0x010fce0008000f00 */
.L_x_120:
[----:B-1----:R1:W2:Y:S02]  /*8560*/  SYNCS.PHASECHK.TRANS64.TRYWAIT P0, [R0+URZ], R3 ;  /* 0x00000003000075a7 */ /* 0x0022a400080011ff */
[----:B--2---:R-:W-:Y:S05]  /*8570*/  @!P0 NANOSLEEP.SYNCS 0x989680 ;  /* 0x009896800000895d */ /* 0x004fea0003900000 */
[----:B------:R-:W2:Y:S02]  /*8580*/  @!P0 SYNCS.PHASECHK.TRANS64 P0, [R0+URZ], R3 ;  /* 0x00000003000085a7 */ /* 0x000ea400080010ff */
[----:B--2---:R-:W-:Y:S05]  /*8590*/  @!P0 BRA `(.L_x_120) ;  /* 0xfffffffc00f08947 */ /* 0x004fea000383ffff */
[----:B------:R-:W-:Y:S05]  /*85a0*/  BRA `(.L_x_121) ;  /* 0xffffff9c00e87947 */ /* 0x000fea000383ffff */
.L_x_43:
[----:B-1----:R1:W2:Y:S02]  /*85b0*/  SYNCS.PHASECHK.TRANS64.TRYWAIT P0, [R0+URZ+0xf0], R5 ;  /* 0x0000f005000075a7 */ /* 0x0022a400080011ff */
[----:B--2---:R-:W-:Y:S05]  /*85c0*/  @!P0 NANOSLEEP.SYNCS 0x989680 ;  /* 0x009896800000895d */ /* 0x004fea0003900000 */
[----:B------:R-:W2:Y:S02]  /*85d0*/  @!P0 SYNCS.PHASECHK.TRANS64 P0, [R0+URZ+0xf0], R5 ;  /* 0x0000f005000085a7 */ /* 0x000ea400080010ff */
[----:B--2---:R-:W-:Y:S05]  /*85e0*/  @!P0 BRA `(.L_x_43) ;  /* 0xfffffffc00f08947 */ /* 0x004fea000383ffff */
[----:B------:R-:W-:Y:S05]  /*85f0*/  BRA `(.L_x_122) ;  /* 0xffffffa000447947 */ /* 0x000fea000383ffff */
.L_x_44:
[----:B------:R-:W-:-:S07]  /*8600*/  MOV R0, UR5 ;  /* 0x0000000500007c02 */ /* 0x000fce0008000f00 */
.L_x_123:
[----:B-1----:R1:W2:Y:S02]  /*8610*/  SYNCS.PHASECHK.TRANS64.TRYWAIT P0, [R0+URZ+0xa0], R5 ;  /* 0x0000a005000075a7 */ /* 0x0022a400080011ff */
[----:B--2---:R-:W-:Y:S05]  /*8620*/  @!P0 NANOSLEEP.SYNCS 0x989680 ;  /* 0x009896800000895d */ /* 0x004fea0003900000 */
[----:B------:R-:W2:Y:S02]  /*8630*/  @!P0 SYNCS.PHASECHK.TRANS64 P0, [R0+URZ+0xa0], R5 ;  /* 0x0000a005000085a7 */ /* 0x000ea400080010ff */
[----:B--2---:R-:W-:Y:S05]  /*8640*/  @!P0 BRA `(.L_x_123) ;  /* 0xfffffffc00f08947 */ /* 0x004fea000383ffff */
[----:B------:R-:W-:Y:S05]  /*8650*/  BRA `(.L_x_124) ;  /* 0xffffffa000547947 */ /* 0x000fea000383ffff */
.L_x_45:
[----:B-1----:R1:W2:Y:S02]  /*8660*/  SYNCS.PHASECHK.TRANS64.TRYWAIT P1, [R0+URZ+0x90], R5 ;  /* 0x00009005000075a7 */ /* 0x0022a400080211ff */
[----:B--2---:R-:W-:Y:S05]  /*8670*/  @!P1 NANOSLEEP.SYNCS 0x989680 ;  /* 0x009896800000995d */ /* 0x004fea0003900000 */
[----:B------:R-:W2:Y:S02]  /*8680*/  @!P1 SYNCS.PHASECHK.TRANS64 P1, [R0+URZ+0x90], R5 ;  /* 0x00009005000095a7 */ /* 0x000ea400080210ff */
[----:B--2---:R-:W-:Y:S05]  /*8690*/  @!P1 BRA `(.L_x_45) ;  /* 0xfffffffc00f09947 */ /* 0x004fea000383ffff */
[----:B------:R-:W-:Y:S05]  /*86a0*/  BRA `(.L_x_125) ;  /* 0xffffffa000847947 */ /* 0x000fea000383ffff */
.L_x_48:
[----:B------:R-:W-:-:S07]  /*86b0*/  MOV R0, UR5 ;  /* 0x0000000500007c02 */ /* 0x000fce0008000f00 */
.L_x_126:
[----:B-1----:R1:W2:Y:S02]  /*86c0*/  SYNCS.PHASECHK.TRANS64.TRYWAIT P0, [R0+URZ+0xa0], R3 ;  /* 0x0000a003000075a7 */ /* 0x0022a400080011ff */
[----:B--2---:R-:W-:Y:S05]  /*86d0*/  @!P0 NANOSLEEP.SYNCS 0x989680 ;  /* 0x009896800000895d */ /* 0x004fea0003900000 */
[----:B------:R-:W2:Y:S02]  /*86e0*/  @!P0 SYNCS.PHASECHK.TRANS64 P0, [R0+URZ+0xa0], R3 ;  /* 0x0000a003000085a7 */ /* 0x000ea400080010ff */
[----:B--2---:R-:W-:Y:S05]  /*86f0*/  @!P0 BRA `(.L_x_126) ;  /* 0xfffffffc00f08947 */ /* 0x004fea000383ffff */
[----:B------:R-:W-:Y:S05]  /*8700*/  BRA `(.L_x_47) ;  /* 0xffffffa000d87947 */ /* 0x000fea000383ffff */
.L_x_55:
[----:B-1----:R1:W2:Y:S02]  /*8710*/  SYNCS.PHASECHK.TRANS64.TRYWAIT P1, [R0+URZ+0x90], R5 ;  /* 0x00009005000075a7 */ /* 0x0022a400080211ff */
[----:B--2---:R-:W-:Y:S05]  /*8720*/  @!P1 NANOSLEEP.SYNCS 0x989680 ;  /* 0x009896800000995d */ /* 0x004fea0003900000 */
[----:B------:R-:W2:Y:S02]  /*8730*/  @!P1 SYNCS.PHASECHK.TRANS64 P1, [R0+URZ+0x90], R5 ;  /* 0x00009005000095a7 */ /* 0x000ea400080210ff */
[----:B--2---:R-:W-:Y:S05]  /*8740*/  @!P1 BRA `(.L_x_55) ;  /* 0xfffffffc00f09947 */ /* 0x004fea000383ffff */
[----:B------:R-:W-:Y:S05]  /*8750*/  BRA `(.L_x_127) ;  /* 0xffffffa800387947 */ /* 0x000fea000383ffff */
.L_x_56:
[----:B------:R-:W-:-:S07]  /*8760*/  MOV R3, UR8 ;  /* 0x0000000800037c02 */ /* 0x000fce0008000f00 */
.L_x_128:
[----:B-1----:R1:W2:Y:S02]  /*8770*/  SYNCS.PHASECHK.TRANS64.TRYWAIT P0, [R3+URZ+0xd0], R0 ;  /* 0x0000d000030075a7 */ /* 0x0022a400080011ff */
[----:B--2---:R-:W-:Y:S05]  /*8780*/  @!P0 NANOSLEEP.SYNCS 0x989680 ;  /* 0x009896800000895d */ /* 0x004fea0003900000 */
[----:B------:R-:W2:Y:S02]  /*8790*/  @!P0 SYNCS.PHASECHK.TRANS64 P0, [R3+URZ+0xd0], R0 ;  /* 0x0000d000030085a7 */ /* 0x000ea400080010ff */
[----:B--2---:R-:W-:Y:S05]  /*87a0*/  @!P0 BRA `(.L_x_128) ;  /* 0xfffffffc00f08947 */ /* 0x004fea000383ffff */
[----:B------:R-:W-:Y:S05]  /*87b0*/  BRA `(.L_x_129) ;  /* 0xffffffa800707947 */ /* 0x000fea000383ffff */
.L_x_59:
[----:B------:R-:W-:Y:S07]  /*87c0*/  MOV R0, UR7 ;  /* 0x0000000700007c02 */ /* 0x000fee0008000f00 */
.L_x_130:
[----:B-1----:R1:W2:Y:S02]  /*87d0*/  SYNCS.PHASECHK.TRANS64.TRYWAIT P0, [R0+URZ], R3 ;  /* 0x00000003000075a7 */ /* 0x0022a400080011ff */
[----:B--2---:R-:W-:Y:S05]  /*87e0*/  @!P0 NANOSLEEP.SYNCS 0x989680 ;  /* 0x009896800000895d */ /* 0x004fea0003900000 */
[----:B------:R-:W2:Y:S02]  /*87f0*/  @!P0 SYNCS.PHASECHK.TRANS64 P0, [R0+URZ], R3 ;  /* 0x00000003000085a7 */ /* 0x000ea400080010ff */
[----:B--2---:R-:W-:Y:S05]  /*8800*/  @!P0 BRA `(.L_x_130) ;  /* 0xfffffffc00f08947 */ /* 0x004fea000383ffff */
[----:B------:R-:W-:Y:S05]  /*8810*/  BRA `(.L_x_58) ;  /* 0xffffffa8008c7947 */ /* 0x000fea000383ffff */
.L_x_62:
[----:B------:R-:W-:-:S07]  /*8820*/  MOV R0, UR5 ;  /* 0x0000000500007c02 */ /* 0x000fce0008000f00 */
.L_x_131:
[----:B--2---:R2:W3:Y:S02]  /*8830*/  SYNCS.PHASECHK.TRANS64.TRYWAIT P0, [R0+URZ], R3 ;  /* 0x00000003000075a7 */ /* 0x0044e400080011ff */
[----:B---3--:R-:W-:Y:S05]  /*8840*/  @!P0 NANOSLEEP.SYNCS 0x989680 ;  /* 0x009896800000895d */ /* 0x008fea0003900000 */
[----:B------:R-:W3:Y:S02]  /*8850*/  @!P0 SYNCS.PHASECHK.TRANS64 P0, [R0+URZ], R3 ;  /* 0x00000003000085a7 */ /* 0x000ee400080010ff */
[----:B---3--:R-:W-:Y:S05]  /*8860*/  @!P0 BRA `(.L_x_131) ;  /* 0xfffffffc00f08947 */ /* 0x008fea000383ffff */
[----:B------:R-:W-:Y:S05]  /*8870*/  BRA `(.L_x_132) ;  /* 0xffffffac00407947 */ /* 0x000fea000383ffff */
.L_x_63:
[----:B------:R-:W-:-:S07]  /*8880*/  MOV R0, UR5 ;  /* 0x0000000500007c02 */ /* 0x000fce0008000f00 */
.L_x_133:
[----:B-1----:R1:W2:Y:S02]  /*8890*/  SYNCS.PHASECHK.TRANS64.TRYWAIT P0, [R0+URZ], R3 ;  /* 0x00000003000075a7 */ /* 0x0022a400080011ff */
[----:B--2---:R-:W-:Y:S05]  /*88a0*/  @!P0 NANOSLEEP.SYNCS 0x989680 ;  /* 0x009896800000895d */ /* 0x004fea0003900000 */
[----:B------:R-:W2:Y:S02]  /*88b0*/  @!P0 SYNCS.PHASECHK.TRANS64 P0, [R0+URZ], R3 ;  /* 0x00000003000085a7 */ /* 0x000ea400080010ff */
[----:B--2---:R-:W-:Y:S05]  /*88c0*/  @!P0 BRA `(.L_x_133) ;  /* 0xfffffffc00f08947 */ /* 0x004fea000383ffff */
[----:B------:R-:W-:Y:S05]  /*88d0*/  BRA `(.L_x_134) ;  /* 0xffffffac004c7947 */ /* 0x000fea000383ffff */
.L_x_64:
[----:B------:R-:W-:-:S07]  /*88e0*/  MOV R0, UR5 ;  /* 0x0000000500007c02 */ /* 0x000fce0008000f00 */
.L_x_135:
[----:B-1----:R1:W2:Y:S02]  /*88f0*/  SYNCS.PHASECHK.TRANS64.TRYWAIT P0, [R0+URZ], R3 ;  /* 0x00000003000075a7 */ /* 0x0022a400080011ff */
[----:B--2---:R-:W-:Y:S05]  /*8900*/  @!P0 NANOSLEEP.SYNCS 0x989680 ;  /* 0x009896800000895d */ /* 0x004fea0003900000 */
[----:B------:R-:W2:Y:S02]  /*8910*/  @!P0 SYNCS.PHASECHK.TRANS64 P0, [R0+URZ], R3 ;  /* 0x00000003000085a7 */ /* 0x000ea400080010ff */
[----:B--2---:R-:W-:Y:S05]  /*8920*/  @!P0 BRA `(.L_x_135) ;  /* 0xfffffffc00f08947 */ /* 0x004fea000383ffff */
[----:B------:R-:W-:Y:S05]  /*8930*/  BRA `(.L_x_136) ;  /* 0xffffffac00587947 */ /* 0x000fea000383ffff */
.L_x_65:
[----:B------:R-:W-:-:S07]  /*8940*/  MOV R0, UR7 ;  /* 0x0000000700007c02 */ /* 0x000fce0008000f00 */
.L_x_137:
[----:B-1----:R1:W2:Y:S02]  /*8950*/  SYNCS.PHASECHK.TRANS64.TRYWAIT P0, [R0+URZ], R3 ;  /* 0x00000003000075a7 */ /* 0x0022a400080011ff */
[----:B--2---:R-:W-:Y:S05]  /*8960*/  @!P0 NANOSLEEP.SYNCS 0x989680 ;  /* 0x009896800000895d */ /* 0x004fea0003900000 */
[----:B------:R-:W2:Y:S02]  /*8970*/  @!P0 SYNCS.PHASECHK.TRANS64 P0, [R0+URZ], R3 ;  /* 0x00000003000085a7 */ /* 0x000ea400080010ff */
[----:B--2---:R-:W-:Y:S05]  /*8980*/  @!P0 BRA `(.L_x_137) ;  /* 0xfffffffc00f08947 */ /* 0x004fea000383ffff */
[----:B------:R-:W-:Y:S05]  /*8990*/  BRA `(.L_x_138) ;  /* 0xffffffac00647947 */ /* 0x000fea000383ffff */
.L_x_70:
[----:B--2---:R2:W3:Y:S02]  /*89a0*/  SYNCS.PHASECHK.TRANS64.TRYWAIT P0, [R0+URZ+0x90], R3 ;  /* 0x00009003000075a7 */ /* 0x0044e400080011ff */
[----:B---3--:R-:W-:Y:S05]  /*89b0*/  @!P0 NANOSLEEP.SYNCS 0x989680 ;  /* 0x009896800000895d */ /* 0x008fea0003900000 */
[----:B------:R-:W3:Y:S02]  /*89c0*/  @!P0 SYNCS.PHASECHK.TRANS64 P0, [R0+URZ+0x90], R3 ;  /* 0x00009003000085a7 */ /* 0x000ee400080010ff */
[----:B---3--:R-:W-:Y:S05]  /*89d0*/  @!P0 BRA `(.L_x_70) ;  /* 0xfffffffc00f08947 */ /* 0x008fea000383ffff */
[----:B------:R-:W-:Y:S05]  /*89e0*/  BRA `(.L_x_139) ;  /* 0xffffffb000687947 */ /* 0x000fea000383ffff */
.L_x_73:
[----:B------:R-:W-:Y:S07]  /*89f0*/  MOV R0, UR7 ;  /* 0x0000000700007c02 */ /* 0x000fee0008000f00 */
.L_x_140:
[----:B--2---:R2:W3:Y:S02]  /*8a00*/  SYNCS.PHASECHK.TRANS64.TRYWAIT P0, [R0+URZ+0x88], R3 ;  /* 0x00008803000075a7 */ /* 0x0044e400080011ff */
[----:B---3--:R-:W-:Y:S05]  /*8a10*/  @!P0 NANOSLEEP.SYNCS 0x989680 ;  /* 0x009896800000895d */ /* 0x008fea0003900000 */
[----:B------:R-:W3:Y:S02]  /*8a20*/  @!P0 SYNCS.PHASECHK.TRANS64 P0, [R0+URZ+0x88], R3 ;  /* 0x00008803000085a7 */ /* 0x000ee400080010ff */
[----:B---3--:R-:W-:Y:S05]  /*8a30*/  @!P0 BRA `(.L_x_140) ;  /* 0xfffffffc00f08947 */ /* 0x008fea000383ffff */
[----:B------:R-:W-:Y:S05]  /*8a40*/  BRA `(.L_x_72) ;  /* 0xffffffb400487947 */ /* 0x000fea000383ffff */
.L_x_76:
[----:B--2---:R-:W-:Y:S07]  /*8a50*/  MOV R3, UR7 ;  /* 0x0000000700037c02 */ /* 0x004fee0008000f00 */
.L_x_141:
[----:B-1----:R1:W2:Y:S02]  /*8a60*/  SYNCS.PHASECHK.TRANS64.TRYWAIT P0, [R3+URZ+0x70], R12 ;  /* 0x0000700c030075a7 */ /* 0x0022a400080011ff */
[----:B--2---:R-:W-:Y:S05]  /*8a70*/  @!P0 NANOSLEEP.SYNCS 0x989680 ;  /* 0x009896800000895d */ /* 0x004fea0003900000 */
[----:B------:R-:W2:Y:S02]  /*8a80*/  @!P0 SYNCS.PHASECHK.TRANS64 P0, [R3+URZ+0x70], R12 ;  /* 0x0000700c030085a7 */ /* 0x000ea400080010ff */
[----:B--2---:R-:W-:Y:S05]  /*8a90*/  @!P0 BRA `(.L_x_141) ;  /* 0xfffffffc00f08947 */ /* 0x004fea000383ffff */
[----:B------:R-:W-:Y:S05]  /*8aa0*/  BRA `(.L_x_142) ;  /* 0xffffffb400c07947 */ /* 0x000fea000383ffff */
.L_x_77:
[----:B------:R-:W-:Y:S07]  /*8ab0*/  MOV R3, UR7 ;  /* 0x0000000700037c02 */ /* 0x000fee0008000f00 */
.L_x_143:
[----:B-1----:R1:W2:Y:S02]  /*8ac0*/  SYNCS.PHASECHK.TRANS64.TRYWAIT P0, [R3+URZ+0x78], R12 ;  /* 0x0000780c030075a7 */ /* 0x0022a400080011ff */
[----:B--2---:R-:W-:Y:S05]  /*8ad0*/  @!P0 NANOSLEEP.SYNCS 0x989680 ;  /* 0x009896800000895d */ /* 0x004fea0003900000 */
[----:B------:R-:W2:Y:S02]  /*8ae0*/  @!P0 SYNCS.PHASECHK.TRANS64 P0, [R3+URZ+0x78], R12 ;  /* 0x0000780c030085a7 */ /* 0x000ea400080010ff */
[----:B--2---:R-:W-:Y:S05]  /*8af0*/  @!P0 BRA `(.L_x_143) ;  /* 0xfffffffc00f08947 */ /* 0x004fea000383ffff */
[----:B------:R-:W-:Y:S05]  /*8b00*/  BRA `(.L_x_144) ;  /* 0xffffffb800407947 */ /* 0x000fea000383ffff */
.L_x_79:
[----:B------:R-:W-:-:S07]  /*8b10*/  MOV R0, UR7 ;  /* 0x0000000700007c02 */ /* 0x000fce0008000f00 */
.L_x_145:
[----:B-1----:R1:W3:Y:S02]  /*8b20*/  SYNCS.PHASECHK.TRANS64.TRYWAIT P0, [R0+URZ+0x70], R3 ;  /* 0x00007003000075a7 */ /* 0x0022e400080011ff */
[----:B---3--:R-:W-:Y:S05]  /*8b30*/  @!P0 NANOSLEEP.SYNCS 0x989680 ;  /* 0x009896800000895d */ /* 0x008fea0003900000 */
[----:B------:R-:W3:Y:S02]  /*8b40*/  @!P0 SYNCS.PHASECHK.TRANS64 P0, [R0+URZ+0x70], R3 ;  /* 0x00007003000085a7 */ /* 0x000ee400080010ff */
[----:B---3--:R-:W-:Y:S05]  /*8b50*/  @!P0 BRA `(.L_x_145) ;  /* 0xfffffffc00f08947 */ /* 0x008fea000383ffff */
[----:B------:R-:W-:Y:S05]  /*8b60*/  BRA `(.L_x_146) ;  /* 0xffffffb800b07947 */ /* 0x000fea000383ffff */
.L_x_81:
[----:B--2---:R2:W4:Y:S02]  /*8b70*/  SYNCS.PHASECHK.TRANS64.TRYWAIT P0, [R0+URZ+0x90], R3 ;  /* 0x00009003000075a7 */ /* 0x00452400080011ff */
[----:B----4-:R-:W-:Y:S05]  /*8b80*/  @!P0 NANOSLEEP.SYNCS 0x989680 ;  /* 0x009896800000895d */ /* 0x010fea0003900000 */
[----:B------:R-:W4:Y:S02]  /*8b90*/  @!P0 SYNCS.PHASECHK.TRANS64 P0, [R0+URZ+0x90], R3 ;  /* 0x00009003000085a7 */ /* 0x000f2400080010ff */
[----:B----4-:R-:W-:Y:S05]  /*8ba0*/  @!P0 BRA `(.L_x_81) ;  /* 0xfffffffc00f08947 */ /* 0x010fea000383ffff */
[----:B------:R-:W-:Y:S05]  /*8bb0*/  BRA `(.L_x_147) ;  /* 0xffffffbc00787947 */ /* 0x000fea000383ffff */
.L_x_92:
[----:B-1----:R1:W3:Y:S02]  /*8bc0*/  SYNCS.PHASECHK.TRANS64.TRYWAIT P1, [R3+URZ+0x60], R0 ;  /* 0x00006000030075a7 */ /* 0x0022e400080211ff */
[----:B---3--:R-:W-:Y:S05]  /*8bd0*/  @!P1 NANOSLEEP.SYNCS 0x989680 ;  /* 0x009896800000995d */ /* 0x008fea0003900000 */
[----:B------:R-:W3:Y:S02]  /*8be0*/  @!P1 SYNCS.PHASECHK.TRANS64 P1, [R3+URZ+0x60], R0 ;  /* 0x00006000030095a7 */ /* 0x000ee400080210ff */
[----:B---3--:R-:W-:Y:S05]  /*8bf0*/  @!P1 BRA `(.L_x_92) ;  /* 0xfffffffc00f09947 */ /* 0x008fea000383ffff */
[----:B------:R-:W-:Y:S05]  /*8c00*/  BRA `(.L_x_91) ;  /* 0xffffffc8009c7947 */ /* 0x000fea000383ffff */
.L_x_94:
[----:B-1----:R1:W4:Y:S02]  /*8c10*/  SYNCS.PHASECHK.TRANS64.TRYWAIT P0, [R207+URZ+0xb0], R2 ;  /* 0x0000b002cf0075a7 */ /* 0x00232400080011ff */
[----:B----4-:R-:W-:Y:S05]  /*8c20*/  @!P0 NANOSLEEP.SYNCS 0x989680 ;  /* 0x009896800000895d */ /* 0x010fea0003900000 */
[----:B------:R-:W4:Y:S02]  /*8c30*/  @!P0 SYNCS.PHASECHK.TRANS64 P0, [R207+URZ+0xb0], R2 ;  /* 0x0000b002cf0085a7 */ /* 0x000f2400080010ff */
[----:B----4-:R-:W-:Y:S05]  /*8c40*/  @!P0 BRA `(.L_x_94) ;  /* 0xfffffffc00f08947 */ /* 0x010fea000383ffff */
[----:B------:R-:W-:Y:S05]  /*8c50*/  BRA `(.L_x_93) ;  /* 0xffffffc800f87947 */ /* 0x000fea000383ffff */
.L_x_103:
[----:B--2---:R2:W3:Y:S02]  /*8c60*/  SYNCS.PHASECHK.TRANS64.TRYWAIT P0, [R210+URZ+0x60], R3 ;  /* 0x00006003d20075a7 */ /* 0x0044e400080011ff */
[----:B---3--:R-:W-:Y:S05]  /*8c70*/  @!P0 NANOSLEEP.SYNCS 0x989680 ;  /* 0x009896800000895d */ /* 0x008fea0003900000 */
[----:B------:R-:W3:Y:S02]  /*8c80*/  @!P0 SYNCS.PHASECHK.TRANS64 P0, [R210+URZ+0x60], R3 ;  /* 0x00006003d20085a7 */ /* 0x000ee400080010ff */
[----:B---3--:R-:W-:Y:S05]  /*8c90*/  @!P0 BRA `(.L_x_103) ;  /* 0xfffffffc00f08947 */ /* 0x008fea000383ffff */
[----:B------:R-:W-:Y:S05]  /*8ca0*/  BRA `(.L_x_102) ;  /* 0xffffffe000047947 */ /* 0x000fea000383ffff */
        .weak           $__internal_0_$__cuda_sm10x_tcgen05_guardrail_trap_col_being_dealloced_not_returned_by_alloc
        .type           $__internal_0_$__cuda_sm10x_tcgen05_guardrail_trap_col_being_dealloced_not_returned_by_alloc,@function
        .size           $__internal_0_$__cuda_sm10x_tcgen05_guardrail_trap_col_being_dealloced_not_returned_by_alloc,($__internal_1_$__cuda_sm10x_tcgen05_guardrail_trap_phase_invalid_during_alloc - $__internal_0_$__cuda_sm10x_tcgen05_guardrail_trap_col_being_dealloced_not_returned_by_alloc)
$__internal_0_$__cuda_sm10x_tcgen05_guardrail_trap_col_being_dealloced_not_returned_by_alloc:
[----:B------:R-:W-:Y:S05]  /*8cb0*/  BPT.TRAP 0x1 ;  /* 0x000000040000795c */ /* 0x000fea0000300000 */
[----:B------:R-:W-:-:S04]  /*8cc0*/  HFMA2 R3, -RZ, RZ, 0, 0 ;  /* 0x00000000ff037431 */ /* 0x000fc800000001ff */
[----:B------:R-:W-:Y:S05]  /*8cd0*/  RET.REL.NODEC R2 `(_ZN7cutlass13device_kernelINS_4gemm6kernel13GemmUniversalIN4cute5tupleIJiiiiEEENS1_10collective13CollectiveMmaINS1_35MainloopSm100TmaUmmaWarpSpecializedILi6ELi2ELi4ENS5_IJNS4_1CILi1EEESB_SB_EEEEENS5_IJNSA_ILi128EEESE_NSA_ILi64EEEEEENS_12float_e5m2_tENS5_IJlSB_lEEESH_SI_NS4_8TiledMMAINS4_8MMA_AtomIJNS4_10MMA_TraitsINS4_19SM100_MMA_F8F6F4_SSEJSH_SH_fSE_SE_NS4_17integral_constantINS4_4UMMA5MajorELSP_0EEESQ_NSN_INSO_7ScaleInELSR_0EEESS_EEEEEENS4_6LayoutISC_NS5_IJNSA_ILi0EEESW_SW_EEEEENS5_IJNS4_10UnderscoreESZ_SZ_EEEEENS4_13SM90_TMA_LOADENS4_14ComposedLayoutINS4_7SwizzleILi2ELi4ELi3EEENS4_18smem_ptr_flag_bitsILi8EEENSV_INS5_IJNSA_ILi8EEESF_EEENS5_IJSF_SB_EEEEEEEvNS4_8identityES12_S1C_vS1D_EENS_8epilogue10collective18CollectiveEpilogueINS1F_23Sm100TmaWarpSpecializedILi2ELi2ELi64ELb0ELb0EEEJSG_NS5_IJNSV_ISE_SB_EENSV_ISF_SB_EEEEESH_SI_SH_SI_NS1F_6fusion15FusionCallbacksIS1J_NS1N_17LinearCombinationISH_fSH_fLNS_15FloatRoundStyleE2EEESG_S1M_JEEENS4_5SM1004TMEM4LOAD26SM100_TMEM_LOAD_32dp32b64xES12_S1C_NS4_39AutoVectorizingCopyWithAssumedAlignmentILi128EEENS4_14SM90_TMA_STOREES1C_S1Y_S1Y_EEEvvEEEEvNT_6ParamsE) ;  /* 0xffffff7002c87950 */ /* 0x000fea0003c3ffff */
        .weak           $__internal_1_$__cuda_sm10x_tcgen05_guardrail_trap_phase_invalid_during_alloc
        .type           $__internal_1_$__cuda_sm10x_tcgen05_guardrail_trap_phase_invalid_during_alloc,@function
        .size           $__internal_1_$__cuda_sm10x_tcgen05_guardrail_trap_phase_invalid_during_alloc,($__internal_2_$__cuda_sm10x_tcgen05_guardrail_trap_unallocated_columns_being_dealloced - $__internal_1_$__cuda_sm10x_tcgen05_guardrail_trap_phase_invalid_during_alloc)
$__internal_1_$__cuda_sm10x_tcgen05_guardrail_trap_phase_invalid_during_alloc:
[----:B------:R-:W-:Y:S05]  /*8ce0*/  BPT.TRAP 0x1 ;  /* 0x000000040000795c */ /* 0x000fea0000300000 */
[----:B------:R-:W-:-:S04]  /*8cf0*/  MOV R3, 0x0 ;  /* 0x0000000000037802 */ /* 0x000fc80000000f00 */
[----:B------:R-:W-:Y:S05]  /*8d00*/  RET.REL.NODEC R2 `(_ZN7cutlass13device_kernelINS_4gemm6kernel13GemmUniversalIN4cute5tupleIJiiiiEEENS1_10collective13CollectiveMmaINS1_35MainloopSm100TmaUmmaWarpSpecializedILi6ELi2ELi4ENS5_IJNS4_1CILi1EEESB_SB_EEEEENS5_IJNSA_ILi128EEESE_NSA_ILi64EEEEEENS_12float_e5m2_tENS5_IJlSB_lEEESH_SI_NS4_8TiledMMAINS4_8MMA_AtomIJNS4_10MMA_TraitsINS4_19SM100_MMA_F8F6F4_SSEJSH_SH_fSE_SE_NS4_17integral_constantINS4_4UMMA5MajorELSP_0EEESQ_NSN_INSO_7ScaleInELSR_0EEESS_EEEEEENS4_6LayoutISC_NS5_IJNSA_ILi0EEESW_SW_EEEEENS5_IJNS4_10UnderscoreESZ_SZ_EEEEENS4_13SM90_TMA_LOADENS4_14ComposedLayoutINS4_7SwizzleILi2ELi4ELi3EEENS4_18smem_ptr_flag_bitsILi8EEENSV_INS5_IJNSA_ILi8EEESF_EEENS5_IJSF_SB_EEEEEEEvNS4_8identityES12_S1C_vS1D_EENS_8epilogue10collective18CollectiveEpilogueINS1F_23Sm100TmaWarpSpecializedILi2ELi2ELi64ELb0ELb0EEEJSG_NS5_IJNSV_ISE_SB_EENSV_ISF_SB_EEEEESH_SI_SH_SI_NS1F_6fusion15FusionCallbacksIS1J_NS1N_17LinearCombinationISH_fSH_fLNS_15FloatRoundStyleE2EEESG_S1M_JEEENS4_5SM1004TMEM4LOAD26SM100_TMEM_LOAD_32dp32b64xES12_S1C_NS4_39AutoVectorizingCopyWithAssumedAlignmentILi128EEENS4_14SM90_TMA_STOREES1C_S1Y_S1Y_EEEvvEEEEvNT_6ParamsE) ;  /* 0xffffff7002bc7950 */ /* 0x000fea0003c3ffff */
        .weak           $__internal_2_$__cuda_sm10x_tcgen05_guardrail_trap_unallocated_columns_being_dealloced
        .type           $__internal_2_$__cuda_sm10x_tcgen05_guardrail_trap_unallocated_columns_being_dealloced,@function
        .size           $__internal_2_$__cuda_sm10x_tcgen05_guardrail_trap_unallocated_columns_being_dealloced,(.L_x_149 - $__internal_2_$__cuda_sm10x_tcgen05_guardrail_trap_unallocated_columns_being_dealloced)
$__internal_2_$__cuda_sm10x_tcgen05_guardrail_trap_unallocated_columns_being_dealloced:
[----:B------:R-:W-:Y:S05]  /*8d10*/  BPT.TRAP 0x1 ;  /* 0x000000040000795c */ /* 0x000fea0000300000 */
[----:B------:R-:W-:-:S04]  /*8d20*/  HFMA2 R3, -RZ, RZ, 0, 0 ;  /* 0x00000000ff037431 */ /* 0x000fc800000001ff */
[----:B------:R-:W-:Y:S05]  /*8d30*/  RET.REL.NODEC R2 `(_ZN7cutlass13device_kernelINS_4gemm6kernel13GemmUniversalIN4cute5tupleIJiiiiEEENS1_10collective13CollectiveMmaINS1_35MainloopSm100TmaUmmaWarpSpecializedILi6ELi2ELi4ENS5_IJNS4_1CILi1EEESB_SB_EEEEENS5_IJNSA_ILi128EEESE_NSA_ILi64EEEEEENS_12float_e5m2_tENS5_IJlSB_lEEESH_SI_NS4_8TiledMMAINS4_8MMA_AtomIJNS4_10MMA_TraitsINS4_19SM100_MMA_F8F6F4_SSEJSH_SH_fSE_SE_NS4_17integral_constantINS4_4UMMA5MajorELSP_0EEESQ_NSN_INSO_7ScaleInELSR_0EEESS_EEEEEENS4_6LayoutISC_NS5_IJNSA_ILi0EEESW_SW_EEEEENS5_IJNS4_10UnderscoreESZ_SZ_EEEEENS4_13SM90_TMA_LOADENS4_14ComposedLayoutINS4_7SwizzleILi2ELi4ELi3EEENS4_18smem_ptr_flag_bitsILi8EEENSV_INS5_IJNSA_ILi8EEESF_EEENS5_IJSF_SB_EEEEEEEvNS4_8identityES12_S1C_vS1D_EENS_8epilogue10collective18CollectiveEpilogueINS1F_23Sm100TmaWarpSpecializedILi2ELi2ELi64ELb0ELb0EEEJSG_NS5_IJNSV_ISE_SB_EENSV_ISF_SB_EEEEESH_SI_SH_SI_NS1F_6fusion15FusionCallbacksIS1J_NS1N_17LinearCombinationISH_fSH_fLNS_15FloatRoundStyleE2EEESG_S1M_JEEENS4_5SM1004TMEM4LOAD26SM100_TMEM_LOAD_32dp32b64xES12_S1C_NS4_39AutoVectorizingCopyWithAssumedAlignmentILi128EEENS4_14SM90_TMA_STOREES1C_S1Y_S1Y_EEEvvEEEEvNT_6ParamsE) ;  /* 0xffffff7002b07950 */ /* 0x000fea0003c3ffff */
.L_x_148:
[----:B------:R-:W-:-:S00]  /*8d40*/  BRA `(.L_x_148) ;  /* 0xfffffffc00fc7947 */ /* 0x000fc0000383ffff */
[----:B------:R-:W-:-:S00]  /*8d50*/  NOP ;  /* 0x0000000000007918 */ /* 0x000fc00000000000 */
        /* <DEDUP_REMOVED lines=10> */
.L_x_149:


//--------------------- .nv.global.init           --------------------------
	.section	.nv.global.init,"aw",@progbits
.nv.global.init:
	.type		$str$27,@object
	.size		$str$27,($str$28 - $str$27)
$str$27:
        /*0000*/ 	.byte	0x28, 0x61, 0x64, 0x64, 0x72, 0x65, 0x73, 0x73, 0x20, 0x26, 0x20, 0x6d, 0x61, 0x73, 0x6b, 0x29
        /*0010*/ 	.byte	0x20, 0x3d, 0x3d, 0x20, 0x30, 0x00
	.type		$str$28,@object
	.size		$str$28,($str$26 - $str$28)
$str$28:
        /*0016*/ 	.byte	0x2f, 0x74, 0x6d, 0x70, 0x2f, 0x63, 0x75, 0x74, 0x6c, 0x61, 0x73, 0x73, 0x5f, 0x73, 0x77, 0x65
        /*0026*/ 	.byte	0x65, 0x70, 0x5f, 0x73, 0x72, 0x63, 0x2f, 0x69, 0x6e, 0x63, 0x6c, 0x75, 0x64, 0x65, 0x2f, 0x63
        /*0036*/ 	.byte	0x75, 0x74, 0x65, 0x2f, 0x70, 0x6f, 0x69, 0x6e, 0x74, 0x65, 0x72, 0x5f, 0x66, 0x6c, 0x61, 0x67
        /*0046*/ 	.byte	0x67, 0x65, 0x64, 0x2e, 0x68, 0x70, 0x70, 0x00
	.type		$str$26,@object
	.size		$str$26,($str$25 - $str$26)
$str$26:
        /*004e*/ 	.byte	0x2f, 0x74, 0x6d, 0x70, 0x2f, 0x63, 0x75, 0x74, 0x6c, 0x61, 0x73, 0x73, 0x5f, 0x73, 0x77, 0x65
        /*005e*/ 	.byte	0x65, 0x70, 0x5f, 0x73, 0x72, 0x63, 0x2f, 0x69, 0x6e, 0x63, 0x6c, 0x75, 0x64, 0x65, 0x2f, 0x63
        /*006e*/ 	.byte	0x75, 0x74, 0x65, 0x2f, 0x61, 0x74, 0x6f, 0x6d, 0x2f, 0x63, 0x6f, 0x70, 0x79, 0x5f, 0x74, 0x72
        /*007e*/ 	.byte	0x61, 0x69, 0x74, 0x73, 0x5f, 0x73, 0x6d, 0x31, 0x30, 0x30, 0x2e, 0x68, 0x70, 0x70, 0x00
	.type		$str$25,@object
	.size		$str$25,(__unnamed_1 - $str$25)
$str$25:
        /*008d*/ 	.byte	0x28, 0x28, 0x75, 0x69, 0x6e, 0x74, 0x33, 0x32, 0x5f, 0x74, 0x28, 0x74, 0x68, 0x72, 0x65, 0x61
        /*009d*/ 	.byte	0x64, 0x49, 0x64, 0x78, 0x2e, 0x78, 0x29, 0x20, 0x2f, 0x20, 0x33, 0x32, 0x29, 0x20, 0x25, 0x20
        /*00ad*/ 	.byte	0x34, 0x29, 0x20, 0x3d, 0x3d, 0x20, 0x28, 0x28, 0x28, 0x74, 0x6d, 0x65, 0x6d, 0x5f, 0x61, 0x64
        /*00bd*/ 	.byte	0x64, 0x72, 0x20, 0x3e, 0x3e, 0x20, 0x31, 0x36, 0x29, 0x20, 0x2f, 0x20, 0x33, 0x32, 0x29, 0x20
        /*00cd*/ 	.byte	0x25, 0x20, 0x34, 0x29, 0x00
	.type		__unnamed_1,@object
	.size		__unnamed_1,(__unnamed_2 - __unnamed_1)
__unnamed_1:
        /*00d2*/ 	.byte	0x61, 0x75, 0x74, 0x6f, 0x20, 0x63, 0x75, 0x74, 0x65, 0x3a, 0x3a, 0x61, 0x73, 0x5f, 0x70, 0x6f
        /* <DEDUP_REMOVED lines=24> */
        /*0262*/ 	.byte	0x43, 0x3c, 0x38, 0x31, 0x39, 0x32, 0x3e, 0x3e, 0x3e, 0x3e, 0x5d, 0x00
	.type		__unnamed_2,@object
	.size		__unnamed_2,(.L_2 - __unnamed_2)
__unnamed_2:
        /* <DEDUP_REMOVED lines=42> */
        /*050e*/ 	.byte	0x3e, 0x3e, 0x3e, 0x3e, 0x5d, 0x00
.L_2:


//--------------------- .nv.shared._ZN7cutlass13device_kernelINS_4gemm6kernel13GemmUniversalIN4cute5tupleIJiiiiEEENS1_10collective13CollectiveMmaINS1_35MainloopSm100TmaUmmaWarpSpecializedILi6ELi2ELi4ENS5_IJNS4_1CILi1EEESB_SB_EEEEENS5_IJNSA_ILi128EEESE_NSA_ILi64EEEEEENS_12float_e5m2_tENS5_IJlSB_lEEESH_SI_NS4_8TiledMMAINS4_8MMA_AtomIJNS4_10MMA_TraitsINS4_19SM100_MMA_F8F6F4_SSEJSH_SH_fSE_SE_NS4_17integral_constantINS4_4UMMA5MajorELSP_0EEESQ_NSN_INSO_7ScaleInELSR_0EEESS_EEEEEENS4_6LayoutISC_NS5_IJNSA_ILi0EEESW_SW_EEEEENS5_IJNS4_10UnderscoreESZ_SZ_EEEEENS4_13SM90_TMA_LOADENS4_14ComposedLayoutINS4_7SwizzleILi2ELi4ELi3EEENS4_18smem_ptr_flag_bitsILi8EEENSV_INS5_IJNSA_ILi8EEESF_EEENS5_IJSF_SB_EEEEEEEvNS4_8identityES12_S1C_vS1D_EENS_8epilogue10collective18CollectiveEpilogueINS1F_23Sm100TmaWarpSpecializedILi2ELi2ELi64ELb0ELb0EEEJSG_NS5_IJNSV_ISE_SB_EENSV_ISF_SB_EEEEESH_SI_SH_SI_NS1F_6fusion15FusionCallbacksIS1J_NS1N_17LinearCombinationISH_fSH_fLNS_15FloatRoundStyleE2EEESG_S1M_JEEENS4_5SM1004TMEM4LOAD26SM100_TMEM_LOAD_32dp32b64xES12_S1C_NS4_39AutoVectorizingCopyWithAssumedAlignmentILi128EEENS4_14SM90_TMA_STOREES1C_S1Y_S1Y_EEEvvEEEEvNT_6ParamsE --------------------------
	.section	.nv.shared._ZN7cutlass13device_kernelINS_4gemm6kernel13GemmUniversalIN4cute5tupleIJiiiiEEENS1_10collective13CollectiveMmaINS1_35MainloopSm100TmaUmmaWarpSpecializedILi6ELi2ELi4ENS5_IJNS4_1CILi1EEESB_SB_EEEEENS5_IJNSA_ILi128EEESE_NSA_ILi64EEEEEENS_12float_e5m2_tENS5_IJlSB_lEEESH_SI_NS4_8TiledMMAINS4_8MMA_AtomIJNS4_10MMA_TraitsINS4_19SM100_MMA_F8F6F4_SSEJSH_SH_fSE_SE_NS4_17integral_constantINS4_4UMMA5MajorELSP_0EEESQ_NSN_INSO_7ScaleInELSR_0EEESS_EEEEEENS4_6LayoutISC_NS5_IJNSA_ILi0EEESW_SW_EEEEENS5_IJNS4_10UnderscoreESZ_SZ_EEEEENS4_13SM90_TMA_LOADENS4_14ComposedLayoutINS4_7SwizzleILi2ELi4ELi3EEENS4_18smem_ptr_flag_bitsILi8EEENSV_INS5_IJNSA_ILi8EEESF_EEENS5_IJSF_SB_EEEEEEEvNS4_8identityES12_S1C_vS1D_EENS_8epilogue10collective18CollectiveEpilogueINS1F_23Sm100TmaWarpSpecializedILi2ELi2ELi64ELb0ELb0EEEJSG_NS5_IJNSV_ISE_SB_EENSV_ISF_SB_EEEEESH_SI_SH_SI_NS1F_6fusion15FusionCallbacksIS1J_NS1N_17LinearCombinationISH_fSH_fLNS_15FloatRoundStyleE2EEESG_S1M_JEEENS4_5SM1004TMEM4LOAD26SM100_TMEM_LOAD_32dp32b64xES12_S1C_NS4_39AutoVectorizingCopyWithAssumedAlignmentILi128EEENS4_14SM90_TMA_STOREES1C_S1Y_S1Y_EEEvvEEEEvNT_6ParamsE,"aw",@nobits
	.sectionflags	@""
	.align	16
	.zero		1024


//--------------------- .nv.shared.reserved.0     --------------------------
	.section	.nv.shared.reserved.0,"aw",@nobits
	.weak		__nv_reservedSMEM_offset_0_alias
	.size		__nv_reservedSMEM_offset_0_alias, 0, 64
	.other		__nv_reservedSMEM_offset_0_alias,@"STO_CUDA_RESERVED_SHARED STV_DEFAULT"
__nv_reservedSMEM_offset_0_alias:
	.zero		0
.nv.shared.reserved.0:
	.zero		64
	.weak		__nv_reservedSMEM_tcgen05_partition
	.type		__nv_reservedSMEM_tcgen05_partition,@object
	.size		__nv_reservedSMEM_tcgen05_partition,(.L_0 - __nv_reservedSMEM_tcgen05_partition)
__nv_reservedSMEM_tcgen05_partition:
	.zero		32
.L_0:


//--------------------- .nv.global                --------------------------
	.section	.nv.global,"aw",@nobits
.nv.global:
	.type		_ZN40_INTERNAL_eaf45178_4_k_cu_938cf58d_154184cute1_E,@object
	.size		_ZN40_INTERNAL_eaf45178_4_k_cu_938cf58d_154184cute1_E,(_ZN40_INTERNAL_eaf45178_4_k_cu_938cf58d_154184cuda3std3__45__cpo6cbeginE - _ZN40_INTERNAL_eaf45178_4_k_cu_938cf58d_154184cute1_E)
_ZN40_INTERNAL_eaf45178_4_k_cu_938cf58d_154184cute1_E:
	.zero		1
	.type		_ZN40_INTERNAL_eaf45178_4_k_cu_938cf58d_154184cuda3std3__45__cpo6cbeginE,@object
	.size		_ZN40_INTERNAL_eaf45178_4_k_cu_938cf58d_154184cuda3std3__45__cpo6cbeginE,(_ZN40_INTERNAL_eaf45178_4_k_cu_938cf58d_154184cuda3std3__48in_placeE - _ZN40_INTERNAL_eaf45178_4_k_cu_938cf58d_154184cuda3std3__45__cpo6cbeginE)
_ZN40_INTERNAL_eaf45178_4_k_cu_938cf58d_154184cuda3std3__45__cpo6cbeginE:
	.zero		1
	.type		_ZN40_INTERNAL_eaf45178_4_k_cu_938cf58d_154184cuda3std3__48in_placeE,@object
	.size		_ZN40_INTERNAL_eaf45178_4_k_cu_938cf58d_154184cuda3std3__48in_placeE,(_ZN40_INTERNAL_eaf45178_4_k_cu_938cf58d_154184cuda3std6ranges3__45__cpo9iter_moveE - _ZN40_INTERNAL_eaf45178_4_k_cu_938cf58d_154184cuda3std3__48in_placeE)
_ZN40_INTERNAL_eaf45178_4_k_cu_938cf58d_154184cuda3std3__48in_placeE:
	.zero		1
	.type		_ZN40_INTERNAL_eaf45178_4_k_cu_938cf58d_154184cuda3std6ranges3__45__cpo9iter_moveE,@object
	.size		_ZN40_INTERNAL_eaf45178_4_k_cu_938cf58d_154184cuda3std6ranges3__45__cpo9iter_moveE,(_ZN40_INTERNAL_eaf45178_4_k_cu_938cf58d_154184cuda3std3__45__cpo5beginE - _ZN40_INTERNAL_eaf45178_4_k_cu_938cf58d_154184cuda3std6ranges3__45__cpo9iter_moveE)
_ZN40_INTERNAL_eaf45178_4_k_cu_938cf58d_154184cuda3std6ranges3__45__cpo9iter_moveE:
	.zero		1
	.type		_ZN40_INTERNAL_eaf45178_4_k_cu_938cf58d_154184cuda3std3__45__cpo5beginE,@object
	.size		_ZN40_INTERNAL_eaf45178_4_k_cu_938cf58d_154184cuda3std3__45__cpo5beginE,(_ZN40_INTERNAL_eaf45178_4_k_cu_938cf58d_154184cuda3std3__442_GLOBAL__N__eaf45178_4_k_cu_938cf58d_154186ignoreE - _ZN40_INTERNAL_eaf45178_4_k_cu_938cf58d_154184cuda3std3__45__cpo5beginE)
_ZN40_INTERNAL_eaf45178_4_k_cu_938cf58d_154184cuda3std3__45__cpo5beginE:
	.zero		1
	.type		_ZN40_INTERNAL_eaf45178_4_k_cu_938cf58d_154184cuda3std3__442_GLOBAL__N__eaf45178_4_k_cu_938cf58d_154186ignoreE,@object
	.size		_ZN40_INTERNAL_eaf45178_4_k_cu_938cf58d_154184cuda3std3__442_GLOBAL__N__eaf45178_4_k_cu_938cf58d_154186ignoreE,(_ZN40_INTERNAL_eaf45178_4_k_cu_938cf58d_154184cute7productE - _ZN40_INTERNAL_eaf45178_4_k_cu_938cf58d_154184cuda3std3__442_GLOBAL__N__eaf45178_4_k_cu_938cf58d_154186ignoreE)
_ZN40_INTERNAL_eaf45178_4_k_cu_938cf58d_154184cuda3std3__442_GLOBAL__N__eaf45178_4_k_cu_938cf58d_154186ignoreE:
	.zero		1
	.type		_ZN40_INTERNAL_eaf45178_4_k_cu_938cf58d_154184cute7productE,@object
	.size		_ZN40_INTERNAL_eaf45178_4_k_cu_938cf58d_154184cute7productE,(_ZN40_INTERNAL_eaf45178_4_k_cu_938cf58d_154184cuda3std3__45__cpo3endE - _ZN40_INTERNAL_eaf45178_4_k_cu_938cf58d_154184cute7productE)
_ZN40_INTERNAL_eaf45178_4_k_cu_938cf58d_154184cute7productE:
	.zero		1
	.type		_ZN40_INTERNAL_eaf45178_4_k_cu_938cf58d_154184cuda3std3__45__cpo3endE,@object
	.size		_ZN40_INTERNAL_eaf45178_4_k_cu_938cf58d_154184cuda3std3__45__cpo3endE,(_ZN40_INTERNAL_eaf45178_4_k_cu_938cf58d_154184cuda3std3__419piecewise_constructE - _ZN40_INTERNAL_eaf45178_4_k_cu_938cf58d_154184cuda3std3__45__cpo3endE)
_ZN40_INTERNAL_eaf45178_4_k_cu_938cf58d_154184cuda3std3__45__cpo3endE:
	.zero		1
	.type		_ZN40_INTERNAL_eaf45178_4_k_cu_938cf58d_154184cuda3std3__419piecewise_constructE,@object
	.size		_ZN40_INTERNAL_eaf45178_4_k_cu_938cf58d_154184cuda3std3__419piecewise_constructE,(_ZN40_INTERNAL_eaf45178_4_k_cu_938cf58d_154184cuda3std3__45__cpo4cendE - _ZN40_INTERNAL_eaf45178_4_k_cu_938cf58d_154184cuda3std3__419piecewise_constructE)
_ZN40_INTERNAL_eaf45178_4_k_cu_938cf58d_154184cuda3std3__419piecewise_constructE:
	.zero		1
	.type		_ZN40_INTERNAL_eaf45178_4_k_cu_938cf58d_154184cuda3std3__45__cpo4cendE,@object
	.size		_ZN40_INTERNAL_eaf45178_4_k_cu_938cf58d_154184cuda3std3__45__cpo4cendE,(_ZN40_INTERNAL_eaf45178_4_k_cu_938cf58d_154184cuda3std6ranges3__45__cpo4swapE - _ZN40_INTERNAL_eaf45178_4_k_cu_938cf58d_154184cuda3std3__45__cpo4cendE)
_ZN40_INTERNAL_eaf45178_4_k_cu_938cf58d_154184cuda3std3__45__cpo4cendE:
	.zero		1
	.type		_ZN40_INTERNAL_eaf45178_4_k_cu_938cf58d_154184cuda3std6ranges3__45__cpo4swapE,@object
	.size		_ZN40_INTERNAL_eaf45178_4_k_cu_938cf58d_154184cuda3std6ranges3__45__cpo4swapE,(.L_10 - _ZN40_INTERNAL_eaf45178_4_k_cu_938cf58d_154184cuda3std6ranges3__45__cpo4swapE)
_ZN40_INTERNAL_eaf45178_4_k_cu_938cf58d_154184cuda3std6ranges3__45__cpo4swapE:
	.zero		1
.L_10:


//--------------------- .nv.constant0._ZN7cutlass13device_kernelINS_4gemm6kernel13GemmUniversalIN4cute5tupleIJiiiiEEENS1_10collective13CollectiveMmaINS1_35MainloopSm100TmaUmmaWarpSpecializedILi6ELi2ELi4ENS5_IJNS4_1CILi1EEESB_SB_EEEEENS5_IJNSA_ILi128EEESE_NSA_ILi64EEEEEENS_12float_e5m2_tENS5_IJlSB_lEEESH_SI_NS4_8TiledMMAINS4_8MMA_AtomIJNS4_10MMA_TraitsINS4_19SM100_MMA_F8F6F4_SSEJSH_SH_fSE_SE_NS4_17integral_constantINS4_4UMMA5MajorELSP_0EEESQ_NSN_INSO_7ScaleInELSR_0EEESS_EEEEEENS4_6LayoutISC_NS5_IJNSA_ILi0EEESW_SW_EEEEENS5_IJNS4_10UnderscoreESZ_SZ_EEEEENS4_13SM90_TMA_LOADENS4_14ComposedLayoutINS4_7SwizzleILi2ELi4ELi3EEENS4_18smem_ptr_flag_bitsILi8EEENSV_INS5_IJNSA_ILi8EEESF_EEENS5_IJSF_SB_EEEEEEEvNS4_8identityES12_S1C_vS1D_EENS_8epilogue10collective18CollectiveEpilogueINS1F_23Sm100TmaWarpSpecializedILi2ELi2ELi64ELb0ELb0EEEJSG_NS5_IJNSV_ISE_SB_EENSV_ISF_SB_EEEEESH_SI_SH_SI_NS1F_6fusion15FusionCallbacksIS1J_NS1N_17LinearCombinationISH_fSH_fLNS_15FloatRoundStyleE2EEESG_S1M_JEEENS4_5SM1004TMEM4LOAD26SM100_TMEM_LOAD_32dp32b64xES12_S1C_NS4_39AutoVectorizingCopyWithAssumedAlignmentILi128EEENS4_14SM90_TMA_STOREES1C_S1Y_S1Y_EEEvvEEEEvNT_6ParamsE --------------------------
	.section	.nv.constant0._ZN7cutlass13device_kernelINS_4gemm6kernel13GemmUniversalIN4cute5tupleIJiiiiEEENS1_10collective13CollectiveMmaINS1_35MainloopSm100TmaUmmaWarpSpecializedILi6ELi2ELi4ENS5_IJNS4_1CILi1EEESB_SB_EEEEENS5_IJNSA_ILi128EEESE_NSA_ILi64EEEEEENS_12float_e5m2_tENS5_IJlSB_lEEESH_SI_NS4_8TiledMMAINS4_8MMA_AtomIJNS4_10MMA_TraitsINS4_19SM100_MMA_F8F6F4_SSEJSH_SH_fSE_SE_NS4_17integral_constantINS4_4UMMA5MajorELSP_0EEESQ_NSN_INSO_7ScaleInELSR_0EEESS_EEEEEENS4_6LayoutISC_NS5_IJNSA_ILi0EEESW_SW_EEEEENS5_IJNS4_10UnderscoreESZ_SZ_EEEEENS4_13SM90_TMA_LOADENS4_14ComposedLayoutINS4_7SwizzleILi2ELi4ELi3EEENS4_18smem_ptr_flag_bitsILi8EEENSV_INS5_IJNSA_ILi8EEESF_EEENS5_IJSF_SB_EEEEEEEvNS4_8identityES12_S1C_vS1D_EENS_8epilogue10collective18CollectiveEpilogueINS1F_23Sm100TmaWarpSpecializedILi2ELi2ELi64ELb0ELb0EEEJSG_NS5_IJNSV_ISE_SB_EENSV_ISF_SB_EEEEESH_SI_SH_SI_NS1F_6fusion15FusionCallbacksIS1J_NS1N_17LinearCombinationISH_fSH_fLNS_15FloatRoundStyleE2EEESG_S1M_JEEENS4_5SM1004TMEM4LOAD26SM100_TMEM_LOAD_32dp32b64xES12_S1C_NS4_39AutoVectorizingCopyWithAssumedAlignmentILi128EEENS4_14SM90_TMA_STOREES1C_S1Y_S1Y_EEEvvEEEEvNT_6ParamsE,"a",@progbits
	.sectionflags	@""
	.align	4
.nv.constant0._ZN7cutlass13device_kernelINS_4gemm6kernel13GemmUniversalIN4cute5tupleIJiiiiEEENS1_10collective13CollectiveMmaINS1_35MainloopSm100TmaUmmaWarpSpecializedILi6ELi2ELi4ENS5_IJNS4_1CILi1EEESB_SB_EEEEENS5_IJNSA_ILi128EEESE_NSA_ILi64EEEEEENS_12float_e5m2_tENS5_IJlSB_lEEESH_SI_NS4_8TiledMMAINS4_8MMA_AtomIJNS4_10MMA_TraitsINS4_19SM100_MMA_F8F6F4_SSEJSH_SH_fSE_SE_NS4_17integral_constantINS4_4UMMA5MajorELSP_0EEESQ_NSN_INSO_7ScaleInELSR_0EEESS_EEEEEENS4_6LayoutISC_NS5_IJNSA_ILi0EEESW_SW_EEEEENS5_IJNS4_10UnderscoreESZ_SZ_EEEEENS4_13SM90_TMA_LOADENS4_14ComposedLayoutINS4_7SwizzleILi2ELi4ELi3EEENS4_18smem_ptr_flag_bitsILi8EEENSV_INS5_IJNSA_ILi8EEESF_EEENS5_IJSF_SB_EEEEEEEvNS4_8identityES12_S1C_vS1D_EENS_8epilogue10collective18CollectiveEpilogueINS1F_23Sm100TmaWarpSpecializedILi2ELi2ELi64ELb0ELb0EEEJSG_NS5_IJNSV_ISE_SB_EENSV_ISF_SB_EEEEESH_SI_SH_SI_NS1F_6fusion15FusionCallbacksIS1J_NS1N_17LinearCombinationISH_fSH_fLNS_15FloatRoundStyleE2EEESG_S1M_JEEENS4_5SM1004TMEM4LOAD26SM100_TMEM_LOAD_32dp32b64xES12_S1C_NS4_39AutoVectorizingCopyWithAssumedAlignmentILi128EEENS4_14SM90_TMA_STOREES1C_S1Y_S1Y_EEEvvEEEEvNT_6ParamsE:
	.zero		2944


//--------------------- SYMBOLS --------------------------

	.type		.nv.reservedSmem.offset0,@object
	.size		.nv.reservedSmem.offset0,0x4
	.type		.nv.reservedSmem.cap,@object
	.size		.nv.reservedSmem.cap,0x4
	.type		__assertfail,@function
